//
// Generated by NVIDIA NVVM Compiler
//
// Compiler Build ID: CL-36424714
// Cuda compilation tools, release 13.0, V13.0.88
// Based on NVVM 20.0.0
//

.version 9.0
.target sm_100
.address_size 64

	// .globl	_Z8convolvemmmPfS_S_
.const .align 4 .b8 Filter[196];

.visible .entry _Z8convolvemmmPfS_S_(
	.param .u64 _Z8convolvemmmPfS_S__param_0,
	.param .u64 _Z8convolvemmmPfS_S__param_1,
	.param .u64 _Z8convolvemmmPfS_S__param_2,
	.param .u64 .ptr .align 1 _Z8convolvemmmPfS_S__param_3,
	.param .u64 .ptr .align 1 _Z8convolvemmmPfS_S__param_4,
	.param .u64 .ptr .align 1 _Z8convolvemmmPfS_S__param_5
)
{
	.reg .pred 	%p<95>;
	.reg .b32 	%r<84>;
	.reg .b32 	%f<90>;
	.reg .b64 	%rd<156>;

	ld.param.u64 	%rd7, [_Z8convolvemmmPfS_S__param_0];
	ld.param.u64 	%rd8, [_Z8convolvemmmPfS_S__param_1];
	ld.param.u64 	%rd9, [_Z8convolvemmmPfS_S__param_2];
	ld.param.u64 	%rd11, [_Z8convolvemmmPfS_S__param_3];
	ld.param.u64 	%rd12, [_Z8convolvemmmPfS_S__param_4];
	ld.param.u64 	%rd10, [_Z8convolvemmmPfS_S__param_5];
	cvta.to.global.u64 	%rd1, %rd12;
	cvta.to.global.u64 	%rd2, %rd11;
	mov.u32 	%r37, %ntid.y;
	mov.u32 	%r38, %ctaid.y;
	mov.u32 	%r39, %tid.y;
	mad.lo.s32 	%r40, %r37, %r38, %r39;
	mov.u32 	%r41, %ntid.x;
	mov.u32 	%r42, %ctaid.x;
	mov.u32 	%r43, %tid.x;
	mad.lo.s32 	%r44, %r41, %r42, %r43;
	cvt.u64.u32 	%rd3, %r40;
	setp.le.u64 	%p2, %rd7, %rd3;
	cvt.s64.s32 	%rd4, %r44;
	setp.le.u64 	%p3, %rd8, %rd4;
	or.pred  	%p4, %p2, %p3;
	and.b64  	%rd13, %rd9, 1;
	setp.eq.b64 	%p5, %rd13, 1;
	not.pred 	%p6, %p5;
	or.pred  	%p7, %p4, %p6;
	@%p7 bra 	$L__BB0_43;
	shr.u64 	%rd14, %rd9, 1;
	cvt.u32.u64 	%r1, %rd14;
	neg.s32 	%r76, %r1;
	setp.lt.s32 	%p8, %r1, 0;
	mov.f32 	%f79, 0f00000000;
	@%p8 bra 	$L__BB0_42;
	mov.f32 	%f79, 0f00000000;
	neg.s32 	%r4, %r1;
	cvt.u32.u64 	%r45, %rd3;
	shl.b32 	%r59, %r1, 1;
	and.b32  	%r60, %r59, 4;
$L__BB0_3:
	setp.lt.u32 	%p9, %r1, 4;
	add.s32 	%r46, %r76, %r45;
	setp.gt.s32 	%p10, %r46, -1;
	cvt.s64.s32 	%rd15, %r46;
	setp.gt.u64 	%p11, %rd7, %rd15;
	and.pred  	%p1, %p10, %p11;
	mul.lo.s64 	%rd5, %rd8, %rd15;
	add.s32 	%r47, %r76, %r1;
	cvt.s64.s32 	%rd16, %r47;
	mul.lo.s64 	%rd6, %rd9, %rd16;
	mov.u32 	%r82, %r4;
	@%p9 bra 	$L__BB0_23;
	shl.b32 	%r49, %r1, 1;
	and.b32  	%r50, %r49, -8;
	neg.s32 	%r79, %r50;
	cvt.u32.u64 	%r51, %rd4;
	sub.s32 	%r77, %r51, %r1;
	sub.s32 	%r80, 3, %r1;
	mov.b32 	%r78, 3;
$L__BB0_5:
	.pragma "nounroll";
	setp.gt.s32 	%p12, %r77, -1;
	cvt.s64.s32 	%rd17, %r77;
	setp.gt.u64 	%p13, %rd8, %rd17;
	and.pred  	%p14, %p12, %p13;
	and.pred  	%p15, %p1, %p14;
	not.pred 	%p16, %p15;
	@%p16 bra 	$L__BB0_7;
	cvt.u64.u32 	%rd18, %r77;
	add.s64 	%rd19, %rd5, %rd18;
	shl.b64 	%rd20, %rd19, 2;
	add.s64 	%rd21, %rd2, %rd20;
	ld.global.nc.f32 	%f39, [%rd21];
	add.s32 	%r52, %r78, -3;
	cvt.s64.s32 	%rd22, %r52;
	add.s64 	%rd23, %rd6, %rd22;
	shl.b64 	%rd24, %rd23, 2;
	add.s64 	%rd25, %rd1, %rd24;
	ld.global.nc.f32 	%f40, [%rd25];
	fma.rn.f32 	%f79, %f39, %f40, %f79;
$L__BB0_7:
	add.s32 	%r12, %r77, 1;
	setp.gt.s32 	%p17, %r12, -1;
	cvt.s64.s32 	%rd26, %r12;
	setp.gt.u64 	%p18, %rd8, %rd26;
	and.pred  	%p19, %p17, %p18;
	and.pred  	%p20, %p1, %p19;
	not.pred 	%p21, %p20;
	@%p21 bra 	$L__BB0_9;
	cvt.u64.u32 	%rd27, %r12;
	add.s64 	%rd28, %rd5, %rd27;
	shl.b64 	%rd29, %rd28, 2;
	add.s64 	%rd30, %rd2, %rd29;
	ld.global.nc.f32 	%f41, [%rd30];
	add.s32 	%r53, %r78, -2;
	cvt.s64.s32 	%rd31, %r53;
	add.s64 	%rd32, %rd6, %rd31;
	shl.b64 	%rd33, %rd32, 2;
	add.s64 	%rd34, %rd1, %rd33;
	ld.global.nc.f32 	%f42, [%rd34];
	fma.rn.f32 	%f79, %f41, %f42, %f79;
$L__BB0_9:
	add.s32 	%r13, %r77, 2;
	setp.gt.s32 	%p22, %r13, -1;
	cvt.s64.s32 	%rd35, %r13;
	setp.gt.u64 	%p23, %rd8, %rd35;
	and.pred  	%p24, %p22, %p23;
	and.pred  	%p25, %p1, %p24;
	not.pred 	%p26, %p25;
	@%p26 bra 	$L__BB0_11;
	cvt.u64.u32 	%rd36, %r13;
	add.s64 	%rd37, %rd5, %rd36;
	shl.b64 	%rd38, %rd37, 2;
	add.s64 	%rd39, %rd2, %rd38;
	ld.global.nc.f32 	%f43, [%rd39];
	add.s32 	%r54, %r78, -1;
	cvt.s64.s32 	%rd40, %r54;
	add.s64 	%rd41, %rd6, %rd40;
	shl.b64 	%rd42, %rd41, 2;
	add.s64 	%rd43, %rd1, %rd42;
	ld.global.nc.f32 	%f44, [%rd43];
	fma.rn.f32 	%f79, %f43, %f44, %f79;
$L__BB0_11:
	add.s32 	%r14, %r77, 3;
	setp.gt.s32 	%p27, %r14, -1;
	cvt.s64.s32 	%rd44, %r14;
	setp.gt.u64 	%p28, %rd8, %rd44;
	and.pred  	%p29, %p27, %p28;
	and.pred  	%p30, %p1, %p29;
	not.pred 	%p31, %p30;
	@%p31 bra 	$L__BB0_13;
	cvt.u64.u32 	%rd45, %r14;
	add.s64 	%rd46, %rd5, %rd45;
	shl.b64 	%rd47, %rd46, 2;
	add.s64 	%rd48, %rd2, %rd47;
	ld.global.nc.f32 	%f45, [%rd48];
	cvt.s64.s32 	%rd49, %r78;
	add.s64 	%rd50, %rd6, %rd49;
	shl.b64 	%rd51, %rd50, 2;
	add.s64 	%rd52, %rd1, %rd51;
	ld.global.nc.f32 	%f46, [%rd52];
	fma.rn.f32 	%f79, %f45, %f46, %f79;
$L__BB0_13:
	add.s32 	%r15, %r77, 4;
	setp.gt.s32 	%p32, %r15, -1;
	cvt.s64.s32 	%rd53, %r15;
	setp.gt.u64 	%p33, %rd8, %rd53;
	and.pred  	%p34, %p32, %p33;
	and.pred  	%p35, %p1, %p34;
	not.pred 	%p36, %p35;
	@%p36 bra 	$L__BB0_15;
	cvt.u64.u32 	%rd54, %r15;
	add.s64 	%rd55, %rd5, %rd54;
	shl.b64 	%rd56, %rd55, 2;
	add.s64 	%rd57, %rd2, %rd56;
	ld.global.nc.f32 	%f47, [%rd57];
	add.s32 	%r55, %r78, 1;
	cvt.s64.s32 	%rd58, %r55;
	add.s64 	%rd59, %rd6, %rd58;
	shl.b64 	%rd60, %rd59, 2;
	add.s64 	%rd61, %rd1, %rd60;
	ld.global.nc.f32 	%f48, [%rd61];
	fma.rn.f32 	%f79, %f47, %f48, %f79;
$L__BB0_15:
	add.s32 	%r16, %r77, 5;
	setp.gt.s32 	%p37, %r16, -1;
	cvt.s64.s32 	%rd62, %r16;
	setp.gt.u64 	%p38, %rd8, %rd62;
	and.pred  	%p39, %p37, %p38;
	and.pred  	%p40, %p1, %p39;
	not.pred 	%p41, %p40;
	@%p41 bra 	$L__BB0_17;
	cvt.u64.u32 	%rd63, %r16;
	add.s64 	%rd64, %rd5, %rd63;
	shl.b64 	%rd65, %rd64, 2;
	add.s64 	%rd66, %rd2, %rd65;
	ld.global.nc.f32 	%f49, [%rd66];
	add.s32 	%r56, %r78, 2;
	cvt.s64.s32 	%rd67, %r56;
	add.s64 	%rd68, %rd6, %rd67;
	shl.b64 	%rd69, %rd68, 2;
	add.s64 	%rd70, %rd1, %rd69;
	ld.global.nc.f32 	%f50, [%rd70];
	fma.rn.f32 	%f79, %f49, %f50, %f79;
$L__BB0_17:
	add.s32 	%r17, %r77, 6;
	setp.gt.s32 	%p42, %r17, -1;
	cvt.s64.s32 	%rd71, %r17;
	setp.gt.u64 	%p43, %rd8, %rd71;
	and.pred  	%p44, %p42, %p43;
	and.pred  	%p45, %p1, %p44;
	not.pred 	%p46, %p45;
	@%p46 bra 	$L__BB0_19;
	cvt.u64.u32 	%rd72, %r17;
	add.s64 	%rd73, %rd5, %rd72;
	shl.b64 	%rd74, %rd73, 2;
	add.s64 	%rd75, %rd2, %rd74;
	ld.global.nc.f32 	%f51, [%rd75];
	add.s32 	%r57, %r78, 3;
	cvt.s64.s32 	%rd76, %r57;
	add.s64 	%rd77, %rd6, %rd76;
	shl.b64 	%rd78, %rd77, 2;
	add.s64 	%rd79, %rd1, %rd78;
	ld.global.nc.f32 	%f52, [%rd79];
	fma.rn.f32 	%f79, %f51, %f52, %f79;
$L__BB0_19:
	add.s32 	%r18, %r77, 7;
	setp.gt.s32 	%p47, %r18, -1;
	cvt.s64.s32 	%rd80, %r18;
	setp.gt.u64 	%p48, %rd8, %rd80;
	and.pred  	%p49, %p47, %p48;
	and.pred  	%p50, %p1, %p49;
	not.pred 	%p51, %p50;
	@%p51 bra 	$L__BB0_21;
	cvt.u64.u32 	%rd81, %r18;
	add.s64 	%rd82, %rd5, %rd81;
	shl.b64 	%rd83, %rd82, 2;
	add.s64 	%rd84, %rd2, %rd83;
	ld.global.nc.f32 	%f53, [%rd84];
	add.s32 	%r58, %r78, 4;
	cvt.s64.s32 	%rd85, %r58;
	add.s64 	%rd86, %rd6, %rd85;
	shl.b64 	%rd87, %rd86, 2;
	add.s64 	%rd88, %rd1, %rd87;
	ld.global.nc.f32 	%f54, [%rd88];
	fma.rn.f32 	%f79, %f53, %f54, %f79;
$L__BB0_21:
	add.s32 	%r80, %r80, 8;
	add.s32 	%r79, %r79, 8;
	add.s32 	%r78, %r78, 8;
	add.s32 	%r77, %r77, 8;
	setp.ne.s32 	%p52, %r79, 0;
	@%p52 bra 	$L__BB0_5;
	add.s32 	%r82, %r80, -3;
$L__BB0_23:
	setp.eq.s32 	%p53, %r60, 0;
	@%p53 bra 	$L__BB0_33;
	cvt.u32.u64 	%r61, %rd4;
	add.s32 	%r25, %r82, %r61;
	setp.gt.s32 	%p54, %r25, -1;
	cvt.s64.s32 	%rd89, %r25;
	setp.gt.u64 	%p55, %rd8, %rd89;
	and.pred  	%p56, %p54, %p55;
	and.pred  	%p58, %p1, %p56;
	not.pred 	%p59, %p58;
	@%p59 bra 	$L__BB0_26;
	cvt.u64.u32 	%rd90, %r25;
	add.s64 	%rd91, %rd5, %rd90;
	shl.b64 	%rd92, %rd91, 2;
	add.s64 	%rd93, %rd2, %rd92;
	ld.global.nc.f32 	%f55, [%rd93];
	add.s32 	%r62, %r82, %r1;
	cvt.s64.s32 	%rd94, %r62;
	add.s64 	%rd95, %rd6, %rd94;
	shl.b64 	%rd96, %rd95, 2;
	add.s64 	%rd97, %rd1, %rd96;
	ld.global.nc.f32 	%f56, [%rd97];
	fma.rn.f32 	%f79, %f55, %f56, %f79;
$L__BB0_26:
	add.s32 	%r26, %r25, 1;
	setp.gt.s32 	%p60, %r26, -1;
	cvt.s64.s32 	%rd98, %r26;
	setp.gt.u64 	%p61, %rd8, %rd98;
	and.pred  	%p62, %p60, %p61;
	and.pred  	%p63, %p1, %p62;
	not.pred 	%p64, %p63;
	@%p64 bra 	$L__BB0_28;
	add.s32 	%r63, %r82, %r1;
	cvt.u64.u32 	%rd99, %r26;
	add.s64 	%rd100, %rd5, %rd99;
	shl.b64 	%rd101, %rd100, 2;
	add.s64 	%rd102, %rd2, %rd101;
	ld.global.nc.f32 	%f57, [%rd102];
	add.s32 	%r64, %r63, 1;
	cvt.s64.s32 	%rd103, %r64;
	add.s64 	%rd104, %rd6, %rd103;
	shl.b64 	%rd105, %rd104, 2;
	add.s64 	%rd106, %rd1, %rd105;
	ld.global.nc.f32 	%f58, [%rd106];
	fma.rn.f32 	%f79, %f57, %f58, %f79;
$L__BB0_28:
	add.s32 	%r27, %r25, 2;
	setp.gt.s32 	%p65, %r27, -1;
	cvt.s64.s32 	%rd107, %r27;
	setp.gt.u64 	%p66, %rd8, %rd107;
	and.pred  	%p67, %p65, %p66;
	and.pred  	%p68, %p1, %p67;
	not.pred 	%p69, %p68;
	@%p69 bra 	$L__BB0_30;
	add.s32 	%r65, %r82, %r1;
	cvt.u64.u32 	%rd108, %r27;
	add.s64 	%rd109, %rd5, %rd108;
	shl.b64 	%rd110, %rd109, 2;
	add.s64 	%rd111, %rd2, %rd110;
	ld.global.nc.f32 	%f59, [%rd111];
	add.s32 	%r66, %r65, 2;
	cvt.s64.s32 	%rd112, %r66;
	add.s64 	%rd113, %rd6, %rd112;
	shl.b64 	%rd114, %rd113, 2;
	add.s64 	%rd115, %rd1, %rd114;
	ld.global.nc.f32 	%f60, [%rd115];
	fma.rn.f32 	%f79, %f59, %f60, %f79;
$L__BB0_30:
	add.s32 	%r28, %r25, 3;
	setp.gt.s32 	%p70, %r28, -1;
	cvt.s64.s32 	%rd116, %r28;
	setp.gt.u64 	%p71, %rd8, %rd116;
	and.pred  	%p72, %p70, %p71;
	and.pred  	%p73, %p1, %p72;
	not.pred 	%p74, %p73;
	@%p74 bra 	$L__BB0_32;
	add.s32 	%r67, %r82, %r1;
	cvt.u64.u32 	%rd117, %r28;
	add.s64 	%rd118, %rd5, %rd117;
	shl.b64 	%rd119, %rd118, 2;
	add.s64 	%rd120, %rd2, %rd119;
	ld.global.nc.f32 	%f61, [%rd120];
	add.s32 	%r68, %r67, 3;
	cvt.s64.s32 	%rd121, %r68;
	add.s64 	%rd122, %rd6, %rd121;
	shl.b64 	%rd123, %rd122, 2;
	add.s64 	%rd124, %rd1, %rd123;
	ld.global.nc.f32 	%f62, [%rd124];
	fma.rn.f32 	%f79, %f61, %f62, %f79;
$L__BB0_32:
	add.s32 	%r82, %r82, 4;
$L__BB0_33:
	and.b32  	%r69, %r1, 1;
	setp.eq.b32 	%p75, %r69, 1;
	not.pred 	%p76, %p75;
	@%p76 bra 	$L__BB0_39;
	cvt.u32.u64 	%r70, %rd4;
	add.s32 	%r31, %r82, %r70;
	setp.gt.s32 	%p77, %r31, -1;
	cvt.s64.s32 	%rd125, %r31;
	setp.gt.u64 	%p78, %rd8, %rd125;
	and.pred  	%p79, %p77, %p78;
	and.pred  	%p81, %p1, %p79;
	not.pred 	%p82, %p81;
	@%p82 bra 	$L__BB0_36;
	cvt.u64.u32 	%rd126, %r31;
	add.s64 	%rd127, %rd5, %rd126;
	shl.b64 	%rd128, %rd127, 2;
	add.s64 	%rd129, %rd2, %rd128;
	ld.global.nc.f32 	%f63, [%rd129];
	add.s32 	%r71, %r82, %r1;
	cvt.s64.s32 	%rd130, %r71;
	add.s64 	%rd131, %rd6, %rd130;
	shl.b64 	%rd132, %rd131, 2;
	add.s64 	%rd133, %rd1, %rd132;
	ld.global.nc.f32 	%f64, [%rd133];
	fma.rn.f32 	%f79, %f63, %f64, %f79;
$L__BB0_36:
	add.s32 	%r32, %r31, 1;
	setp.gt.s32 	%p83, %r32, -1;
	cvt.s64.s32 	%rd134, %r32;
	setp.gt.u64 	%p84, %rd8, %rd134;
	and.pred  	%p85, %p83, %p84;
	and.pred  	%p86, %p1, %p85;
	not.pred 	%p87, %p86;
	@%p87 bra 	$L__BB0_38;
	add.s32 	%r72, %r82, %r1;
	cvt.u64.u32 	%rd135, %r32;
	add.s64 	%rd136, %rd5, %rd135;
	shl.b64 	%rd137, %rd136, 2;
	add.s64 	%rd138, %rd2, %rd137;
	ld.global.nc.f32 	%f65, [%rd138];
	add.s32 	%r73, %r72, 1;
	cvt.s64.s32 	%rd139, %r73;
	add.s64 	%rd140, %rd6, %rd139;
	shl.b64 	%rd141, %rd140, 2;
	add.s64 	%rd142, %rd1, %rd141;
	ld.global.nc.f32 	%f66, [%rd142];
	fma.rn.f32 	%f79, %f65, %f66, %f79;
$L__BB0_38:
	add.s32 	%r82, %r82, 2;
$L__BB0_39:
	cvt.u32.u64 	%r74, %rd4;
	add.s32 	%r35, %r82, %r74;
	setp.gt.s32 	%p88, %r35, -1;
	cvt.s64.s32 	%rd143, %r35;
	setp.gt.u64 	%p89, %rd8, %rd143;
	and.pred  	%p90, %p88, %p89;
	and.pred  	%p92, %p1, %p90;
	not.pred 	%p93, %p92;
	@%p93 bra 	$L__BB0_41;
	cvt.u64.u32 	%rd144, %r35;
	add.s64 	%rd145, %rd5, %rd144;
	shl.b64 	%rd146, %rd145, 2;
	add.s64 	%rd147, %rd2, %rd146;
	ld.global.nc.f32 	%f67, [%rd147];
	add.s32 	%r75, %r82, %r1;
	cvt.s64.s32 	%rd148, %r75;
	add.s64 	%rd149, %rd6, %rd148;
	shl.b64 	%rd150, %rd149, 2;
	add.s64 	%rd151, %rd1, %rd150;
	ld.global.nc.f32 	%f68, [%rd151];
	fma.rn.f32 	%f79, %f67, %f68, %f79;
$L__BB0_41:
	add.s32 	%r36, %r76, 1;
	setp.ne.s32 	%p94, %r76, %r1;
	mov.u32 	%r76, %r36;
	@%p94 bra 	$L__BB0_3;
$L__BB0_42:
	mad.lo.s64 	%rd152, %rd8, %rd3, %rd4;
	cvta.to.global.u64 	%rd153, %rd10;
	shl.b64 	%rd154, %rd152, 2;
	add.s64 	%rd155, %rd153, %rd154;
	st.global.f32 	[%rd155], %f79;
$L__BB0_43:
	ret;

}
	// .globl	_Z21convolve_constant_memmmPfS_
.visible .entry _Z21convolve_constant_memmmPfS_(
	.param .u64 _Z21convolve_constant_memmmPfS__param_0,
	.param .u64 _Z21convolve_constant_memmmPfS__param_1,
	.param .u64 .ptr .align 1 _Z21convolve_constant_memmmPfS__param_2,
	.param .u64 .ptr .align 1 _Z21convolve_constant_memmmPfS__param_3
)
{
	.reg .pred 	%p<41>;
	.reg .b32 	%r<40>;
	.reg .b32 	%f<39>;
	.reg .b64 	%rd<51>;

	ld.param.u64 	%rd9, [_Z21convolve_constant_memmmPfS__param_0];
	ld.param.u64 	%rd10, [_Z21convolve_constant_memmmPfS__param_1];
	ld.param.u64 	%rd12, [_Z21convolve_constant_memmmPfS__param_2];
	ld.param.u64 	%rd11, [_Z21convolve_constant_memmmPfS__param_3];
	cvta.to.global.u64 	%rd1, %rd12;
	mov.u32 	%r9, %ntid.y;
	mov.u32 	%r10, %ctaid.y;
	mov.u32 	%r11, %tid.y;
	mad.lo.s32 	%r37, %r9, %r10, %r11;
	mov.u32 	%r12, %ntid.x;
	mov.u32 	%r13, %ctaid.x;
	mov.u32 	%r14, %tid.x;
	mad.lo.s32 	%r15, %r12, %r13, %r14;
	cvt.u64.u32 	%rd2, %r37;
	setp.le.u64 	%p5, %rd9, %rd2;
	cvt.s64.s32 	%rd3, %r15;
	setp.le.u64 	%p6, %rd10, %rd3;
	or.pred  	%p7, %p5, %p6;
	@%p7 bra 	$L__BB1_18;
	cvt.u32.u64 	%r17, %rd3;
	add.s32 	%r18, %r17, -3;
	setp.gt.s32 	%p8, %r17, 2;
	cvt.s64.s32 	%rd13, %r18;
	setp.gt.u64 	%p9, %rd10, %rd13;
	and.pred  	%p1, %p8, %p9;
	add.s32 	%r19, %r17, -2;
	setp.gt.s32 	%p10, %r17, 1;
	cvt.s64.s32 	%rd14, %r19;
	setp.gt.u64 	%p11, %rd10, %rd14;
	and.pred  	%p2, %p10, %p11;
	add.s32 	%r20, %r17, -1;
	cvt.u64.u32 	%rd4, %r20;
	add.s32 	%r21, %r17, 2;
	cvt.u64.u32 	%rd5, %r21;
	add.s32 	%r22, %r17, 3;
	setp.gt.s32 	%p12, %r17, -4;
	cvt.s64.s32 	%rd6, %r22;
	setp.gt.u64 	%p13, %rd10, %rd6;
	and.pred  	%p3, %p12, %p13;
	add.s32 	%r38, %r37, -3;
	mov.f32 	%f32, 0f00000000;
	mov.b32 	%r39, -3;
$L__BB1_2:
	cvt.s64.s32 	%rd15, %r38;
	mul.wide.s32 	%rd16, %r39, 28;
	mov.u64 	%rd17, Filter;
	add.s64 	%rd18, %rd17, %rd16;
	add.s64 	%rd7, %rd18, 108;
	add.s32 	%r23, %r37, -3;
	setp.gt.s32 	%p14, %r23, -1;
	setp.gt.u64 	%p15, %rd9, %rd15;
	and.pred  	%p4, %p14, %p15;
	cvt.u64.u32 	%rd19, %r23;
	mul.lo.s64 	%rd8, %rd10, %rd19;
	and.pred  	%p16, %p4, %p1;
	not.pred 	%p17, %p16;
	@%p17 bra 	$L__BB1_4;
	add.s32 	%r25, %r17, -3;
	cvt.u64.u32 	%rd20, %r25;
	add.s64 	%rd21, %rd8, %rd20;
	shl.b64 	%rd22, %rd21, 2;
	add.s64 	%rd23, %rd1, %rd22;
	ld.global.nc.f32 	%f17, [%rd23];
	ld.const.f32 	%f18, [%rd7+-24];
	fma.rn.f32 	%f32, %f17, %f18, %f32;
$L__BB1_4:
	and.pred  	%p18, %p4, %p2;
	not.pred 	%p19, %p18;
	@%p19 bra 	$L__BB1_6;
	add.s32 	%r27, %r17, -2;
	cvt.u64.u32 	%rd24, %r27;
	add.s64 	%rd25, %rd8, %rd24;
	shl.b64 	%rd26, %rd25, 2;
	add.s64 	%rd27, %rd1, %rd26;
	ld.global.nc.f32 	%f19, [%rd27];
	ld.const.f32 	%f20, [%rd7+-20];
	fma.rn.f32 	%f32, %f19, %f20, %f32;
$L__BB1_6:
	setp.gt.s32 	%p20, %r17, 0;
	cvt.s64.s32 	%rd28, %r20;
	setp.gt.u64 	%p21, %rd10, %rd28;
	and.pred  	%p22, %p20, %p21;
	and.pred  	%p23, %p4, %p22;
	not.pred 	%p24, %p23;
	@%p24 bra 	$L__BB1_8;
	add.s64 	%rd29, %rd8, %rd4;
	shl.b64 	%rd30, %rd29, 2;
	add.s64 	%rd31, %rd1, %rd30;
	ld.global.nc.f32 	%f21, [%rd31];
	ld.const.f32 	%f22, [%rd7+-16];
	fma.rn.f32 	%f32, %f21, %f22, %f32;
$L__BB1_8:
	setp.lt.s32 	%p25, %r17, 0;
	not.pred 	%p26, %p4;
	or.pred  	%p27, %p26, %p25;
	@%p27 bra 	$L__BB1_10;
	add.s64 	%rd32, %rd8, %rd3;
	shl.b64 	%rd33, %rd32, 2;
	add.s64 	%rd34, %rd1, %rd33;
	ld.global.nc.f32 	%f23, [%rd34];
	ld.const.f32 	%f24, [%rd7+-12];
	fma.rn.f32 	%f32, %f23, %f24, %f32;
$L__BB1_10:
	setp.gt.s32 	%p28, %r17, -2;
	add.s32 	%r32, %r17, 1;
	cvt.s64.s32 	%rd35, %r32;
	setp.gt.u64 	%p29, %rd10, %rd35;
	and.pred  	%p30, %p28, %p29;
	and.pred  	%p31, %p4, %p30;
	not.pred 	%p32, %p31;
	@%p32 bra 	$L__BB1_12;
	add.s32 	%r34, %r17, 1;
	cvt.u64.u32 	%rd36, %r34;
	add.s64 	%rd37, %rd8, %rd36;
	shl.b64 	%rd38, %rd37, 2;
	add.s64 	%rd39, %rd1, %rd38;
	ld.global.nc.f32 	%f25, [%rd39];
	ld.const.f32 	%f26, [%rd7+-8];
	fma.rn.f32 	%f32, %f25, %f26, %f32;
$L__BB1_12:
	setp.gt.s32 	%p33, %r17, -3;
	add.s32 	%r36, %r17, 2;
	cvt.s64.s32 	%rd40, %r36;
	setp.gt.u64 	%p34, %rd10, %rd40;
	and.pred  	%p35, %p33, %p34;
	and.pred  	%p36, %p4, %p35;
	not.pred 	%p37, %p36;
	@%p37 bra 	$L__BB1_14;
	add.s64 	%rd41, %rd8, %rd5;
	shl.b64 	%rd42, %rd41, 2;
	add.s64 	%rd43, %rd1, %rd42;
	ld.global.nc.f32 	%f27, [%rd43];
	ld.const.f32 	%f28, [%rd7+-4];
	fma.rn.f32 	%f32, %f27, %f28, %f32;
$L__BB1_14:
	and.pred  	%p38, %p4, %p3;
	not.pred 	%p39, %p38;
	@%p39 bra 	$L__BB1_16;
	add.s64 	%rd44, %rd8, %rd6;
	shl.b64 	%rd45, %rd44, 2;
	add.s64 	%rd46, %rd1, %rd45;
	ld.global.nc.f32 	%f29, [%rd46];
	ld.const.f32 	%f30, [%rd7];
	fma.rn.f32 	%f32, %f29, %f30, %f32;
$L__BB1_16:
	add.s32 	%r39, %r39, 1;
	add.s32 	%r38, %r38, 1;
	add.s32 	%r37, %r37, 1;
	setp.ne.s32 	%p40, %r39, 4;
	@%p40 bra 	$L__BB1_2;
	mad.lo.s64 	%rd47, %rd10, %rd2, %rd3;
	cvta.to.global.u64 	%rd48, %rd11;
	shl.b64 	%rd49, %rd47, 2;
	add.s64 	%rd50, %rd48, %rd49;
	st.global.f32 	[%rd50], %f32;
$L__BB1_18:
	ret;

}


// ===== COMPILED SASS (sm_100) =====

	.target	sm_100

	.elftype	@"ET_EXEC"


//--------------------- .note.nv.tkinfo           --------------------------
	.section	.note.nv.tkinfo,"",@"SHT_NOTE"
	.sectionflags	@"SHF_NOTE_NV_TKINFO"
	.tkinfo
        /*0018*/ 	.word	0x00000002
        /*0030*/ 	.string	""
        /*0030*/ 	.string	"ptxas"
        /*0030*/ 	.string	"Cuda compilation tools, release 13.0, V13.0.88"
        /*0030*/ 	.string	"Build cuda_13.0.r13.0/compiler.36424714_0"
        /*0030*/ 	.string	"-arch sm_100 -m 64 "



//--------------------- .note.nv.cuinfo           --------------------------
	.section	.note.nv.cuinfo,"",@"SHT_NOTE"
	.sectionflags	@"SHF_NOTE_NV_CUINFO"
        /*0018*/ 	.short	0x0002
        /*001a*/ 	.short	0x0064
        /*001c*/ 	.short	0x0082
	.zero		2


//--------------------- .nv.info                  --------------------------
	.section	.nv.info,"",@"SHT_CUDA_INFO"
	.align	4


	//----- nvinfo : EIATTR_REGCOUNT
	.align		4
        /*0000*/ 	.byte	0x04, 0x2f
        /*0002*/ 	.short	(.L_2 - .L_1)
	.align		4
.L_1:
        /*0004*/ 	.word	index@(_Z8convolvemmmPfS_S_)
        /*0008*/ 	.word	0x0000001e


	//----- nvinfo : EIATTR_FRAME_SIZE
	.align		4
.L_2:
        /*000c*/ 	.byte	0x04, 0x11
        /*000e*/ 	.short	(.L_4 - .L_3)
	.align		4
.L_3:
        /*0010*/ 	.word	index@(_Z8convolvemmmPfS_S_)
        /*0014*/ 	.word	0x00000000


	//----- nvinfo : EIATTR_REGCOUNT
	.align		4
.L_4:
        /*0018*/ 	.byte	0x04, 0x2f
        /*001a*/ 	.short	(.L_6 - .L_5)
	.align		4
.L_5:
        /*001c*/ 	.word	index@(_Z21convolve_constant_memmmPfS_)
        /*0020*/ 	.word	0x00000022


	//----- nvinfo : EIATTR_FRAME_SIZE
	.align		4
.L_6:
        /*0024*/ 	.byte	0x04, 0x11
        /*0026*/ 	.short	(.L_8 - .L_7)
	.align		4
.L_7:
        /*0028*/ 	.word	index@(_Z21convolve_constant_memmmPfS_)
        /*002c*/ 	.word	0x00000000


	//----- nvinfo : EIATTR_MIN_STACK_SIZE
	.align		4
.L_8:
        /*0030*/ 	.byte	0x04, 0x12
        /*0032*/ 	.short	(.L_10 - .L_9)
	.align		4
.L_9:
        /*0034*/ 	.word	index@(_Z21convolve_constant_memmmPfS_)
        /*0038*/ 	.word	0x00000000


	//----- nvinfo : EIATTR_MIN_STACK_SIZE
	.align		4
.L_10:
        /*003c*/ 	.byte	0x04, 0x12
        /*003e*/ 	.short	(.L_12 - .L_11)
	.align		4
.L_11:
        /*0040*/ 	.word	index@(_Z8convolvemmmPfS_S_)
        /*0044*/ 	.word	0x00000000
.L_12:


//--------------------- .nv.compat                --------------------------
	.section	.nv.compat,"",@"SHT_CUDA_COMPAT_INFO"
	.align	4
        /*0000*/ 	.byte	0x02, 0x09, 0x00, 0x00, 0x02, 0x02, 0x01, 0x00, 0x02, 0x05, 0x05, 0x00, 0x03, 0x07, 0x01, 0x01
        /*0010*/ 	.byte	0x02, 0x03, 0x00, 0x00, 0x02, 0x06, 0x01, 0x00, 0x04, 0x0b, 0x08, 0x00, 0x09, 0x00, 0x00, 0x00
        /*0020*/ 	.byte	0x00, 0x00, 0x00, 0x00


//--------------------- .nv.info._Z21convolve_constant_memmmPfS_ --------------------------
	.section	.nv.info._Z21convolve_constant_memmmPfS_,"",@"SHT_CUDA_INFO"
	.sectionflags	@""
	.align	4


	//----- nvinfo : EIATTR_CUDA_API_VERSION
	.align		4
        /*0000*/ 	.byte	0x04, 0x37
        /*0002*/ 	.short	(.L_14 - .L_13)
.L_13:
        /*0004*/ 	.word	0x00000082


	//----- nvinfo : EIATTR_KPARAM_INFO
	.align		4
.L_14:
        /*0008*/ 	.byte	0x04, 0x17
        /*000a*/ 	.short	(.L_16 - .L_15)
.L_15:
        /*000c*/ 	.word	0x00000000
        /*0010*/ 	.short	0x0003
        /*0012*/ 	.short	0x0018
        /*0014*/ 	.byte	0x00, 0xf5, 0x21, 0x00


	//----- nvinfo : EIATTR_KPARAM_INFO
	.align		4
.L_16:
        /*0018*/ 	.byte	0x04, 0x17
        /*001a*/ 	.short	(.L_18 - .L_17)
.L_17:
        /*001c*/ 	.word	0x00000000
        /*0020*/ 	.short	0x0002
        /*0022*/ 	.short	0x0010
        /*0024*/ 	.byte	0x00, 0xf5, 0x21, 0x00


	//----- nvinfo : EIATTR_KPARAM_INFO
	.align		4
.L_18:
        /*0028*/ 	.byte	0x04, 0x17
        /*002a*/ 	.short	(.L_20 - .L_19)
.L_19:
        /*002c*/ 	.word	0x00000000
        /*0030*/ 	.short	0x0001
        /*0032*/ 	.short	0x0008
        /*0034*/ 	.byte	0x00, 0xf0, 0x21, 0x00


	//----- nvinfo : EIATTR_KPARAM_INFO
	.align		4
.L_20:
        /*0038*/ 	.byte	0x04, 0x17
        /*003a*/ 	.short	(.L_22 - .L_21)
.L_21:
        /*003c*/ 	.word	0x00000000
        /*0040*/ 	.short	0x0000
        /*0042*/ 	.short	0x0000
        /*0044*/ 	.byte	0x00, 0xf0, 0x21, 0x00


	//----- nvinfo : EIATTR_SPARSE_MMA_MASK
	.align		4
.L_22:
        /*0048*/ 	.byte	0x03, 0x50
        /*004a*/ 	.short	0x0000


	//----- nvinfo : EIATTR_MAXREG_COUNT
	.align		4
        /*004c*/ 	.byte	0x03, 0x1b
        /*004e*/ 	.short	0x00ff


	//----- nvinfo : EIATTR_MERCURY_ISA_VERSION
	.align		4
        /*0050*/ 	.byte	0x03, 0x5f
        /*0052*/ 	.short	0x0101


	//----- nvinfo : EIATTR_VRC_CTA_INIT_COUNT
	.align		4
        /*0054*/ 	.byte	0x02, 0x4a
	.zero		1
	.zero		1


	//----- nvinfo : EIATTR_EXIT_INSTR_OFFSETS
	.align		4
        /*0058*/ 	.byte	0x04, 0x1c
        /*005a*/ 	.short	(.L_24 - .L_23)


	//   ....[0]....
.L_23:
        /*005c*/ 	.word	0x000000f0


	//   ....[1]....
        /*0060*/ 	.word	0x00002870


	//----- nvinfo : EIATTR_CBANK_PARAM_SIZE
	.align		4
.L_24:
        /*0064*/ 	.byte	0x03, 0x19
        /*0066*/ 	.short	0x0020


	//----- nvinfo : EIATTR_PARAM_CBANK
	.align		4
        /*0068*/ 	.byte	0x04, 0x0a
        /*006a*/ 	.short	(.L_26 - .L_25)
	.align		4
.L_25:
        /*006c*/ 	.word	index@(.nv.constant0._Z21convolve_constant_memmmPfS_)
        /*0070*/ 	.short	0x0380
        /*0072*/ 	.short	0x0020


	//----- nvinfo : EIATTR_SW_WAR
	.align		4
.L_26:
        /*0074*/ 	.byte	0x04, 0x36
        /*0076*/ 	.short	(.L_28 - .L_27)
.L_27:
        /*0078*/ 	.word	0x00000008
.L_28:


//--------------------- .nv.info._Z8convolvemmmPfS_S_ --------------------------
	.section	.nv.info._Z8convolvemmmPfS_S_,"",@"SHT_CUDA_INFO"
	.sectionflags	@""
	.align	4


	//----- nvinfo : EIATTR_CUDA_API_VERSION
	.align		4
        /*0000*/ 	.byte	0x04, 0x37
        /*0002*/ 	.short	(.L_30 - .L_29)
.L_29:
        /*0004*/ 	.word	0x00000082


	//----- nvinfo : EIATTR_KPARAM_INFO
	.align		4
.L_30:
        /*0008*/ 	.byte	0x04, 0x17
        /*000a*/ 	.short	(.L_32 - .L_31)
.L_31:
        /*000c*/ 	.word	0x00000000
        /*0010*/ 	.short	0x0005
        /*0012*/ 	.short	0x0028
        /*0014*/ 	.byte	0x00, 0xf5, 0x21, 0x00


	//----- nvinfo : EIATTR_KPARAM_INFO
	.align		4
.L_32:
        /*0018*/ 	.byte	0x04, 0x17
        /*001a*/ 	.short	(.L_34 - .L_33)
.L_33:
        /*001c*/ 	.word	0x00000000
        /*0020*/ 	.short	0x0004
        /*0022*/ 	.short	0x0020
        /*0024*/ 	.byte	0x00, 0xf5, 0x21, 0x00


	//----- nvinfo : EIATTR_KPARAM_INFO
	.align		4
.L_34:
        /*0028*/ 	.byte	0x04, 0x17
        /*002a*/ 	.short	(.L_36 - .L_35)
.L_35:
        /*002c*/ 	.word	0x00000000
        /*0030*/ 	.short	0x0003
        /*0032*/ 	.short	0x0018
        /*0034*/ 	.byte	0x00, 0xf5, 0x21, 0x00


	//----- nvinfo : EIATTR_KPARAM_INFO
	.align		4
.L_36:
        /*0038*/ 	.byte	0x04, 0x17
        /*003a*/ 	.short	(.L_38 - .L_37)
.L_37:
        /*003c*/ 	.word	0x00000000
        /*0040*/ 	.short	0x0002
        /*0042*/ 	.short	0x0010
        /*0044*/ 	.byte	0x00, 0xf0, 0x21, 0x00


	//----- nvinfo : EIATTR_KPARAM_INFO
	.align		4
.L_38:
        /*0048*/ 	.byte	0x04, 0x17
        /*004a*/ 	.short	(.L_40 - .L_39)
.L_39:
        /*004c*/ 	.word	0x00000000
        /*0050*/ 	.short	0x0001
        /*0052*/ 	.short	0x0008
        /*0054*/ 	.byte	0x00, 0xf0, 0x21, 0x00


	//----- nvinfo : EIATTR_KPARAM_INFO
	.align		4
.L_40:
        /*0058*/ 	.byte	0x04, 0x17
        /*005a*/ 	.short	(.L_42 - .L_41)
.L_41:
        /*005c*/ 	.word	0x00000000
        /*0060*/ 	.short	0x0000
        /*0062*/ 	.short	0x0000
        /*0064*/ 	.byte	0x00, 0xf0, 0x21, 0x00


	//----- nvinfo : EIATTR_SPARSE_MMA_MASK
	.align		4
.L_42:
        /*0068*/ 	.byte	0x03, 0x50
        /*006a*/ 	.short	0x0000


	//----- nvinfo : EIATTR_MAXREG_COUNT
	.align		4
        /*006c*/ 	.byte	0x03, 0x1b
        /*006e*/ 	.short	0x00ff


	//----- nvinfo : EIATTR_MERCURY_ISA_VERSION
	.align		4
        /*0070*/ 	.byte	0x03, 0x5f
        /*0072*/ 	.short	0x0101


	//----- nvinfo : EIATTR_VRC_CTA_INIT_COUNT
	.align		4
        /*0074*/ 	.byte	0x02, 0x4a
	.zero		1
	.zero		1


	//----- nvinfo : EIATTR_EXIT_INSTR_OFFSETS
	.align		4
        /*0078*/ 	.byte	0x04, 0x1c
        /*007a*/ 	.short	(.L_44 - .L_43)


	//   ....[0]....
.L_43:
        /*007c*/ 	.word	0x00000150


	//   ....[1]....
        /*0080*/ 	.word	0x00002070


	//----- nvinfo : EIATTR_CRS_STACK_SIZE
	.align		4
.L_44:
        /*0084*/ 	.byte	0x04, 0x1e
        /*0086*/ 	.short	(.L_46 - .L_45)
.L_45:
        /*0088*/ 	.word	0x00000000


	//----- nvinfo : EIATTR_CBANK_PARAM_SIZE
	.align		4
.L_46:
        /*008c*/ 	.byte	0x03, 0x19
        /*008e*/ 	.short	0x0030


	//----- nvinfo : EIATTR_PARAM_CBANK
	.align		4
        /*0090*/ 	.byte	0x04, 0x0a
        /*0092*/ 	.short	(.L_48 - .L_47)
	.align		4
.L_47:
        /*0094*/ 	.word	index@(.nv.constant0._Z8convolvemmmPfS_S_)
        /*0098*/ 	.short	0x0380
        /*009a*/ 	.short	0x0030


	//----- nvinfo : EIATTR_SW_WAR
	.align		4
.L_48:
        /*009c*/ 	.byte	0x04, 0x36
        /*009e*/ 	.short	(.L_50 - .L_49)
.L_49:
        /*00a0*/ 	.word	0x00000008
.L_50:


//--------------------- .nv.callgraph             --------------------------
	.section	.nv.callgraph,"",@"SHT_CUDA_CALLGRAPH"
	.align	4
	.sectionentsize	8
	.align		4
        /*0000*/ 	.word	0x00000000
	.align		4
        /*0004*/ 	.word	0xffffffff
	.align		4
        /*0008*/ 	.word	0x00000000
	.align		4
        /*000c*/ 	.word	0xfffffffe
	.align		4
        /*0010*/ 	.word	0x00000000
	.align		4
        /*0014*/ 	.word	0xfffffffd
	.align		4
        /*0018*/ 	.word	0x00000000
	.align		4
        /*001c*/ 	.word	0xfffffffc


//--------------------- .nv.constant3             --------------------------
	.section	.nv.constant3,"a",@progbits
	.align	4
.nv.constant3:
	.type		Filter,@object
	.size		Filter,(.L_0 - Filter)
Filter:
	.zero		196
.L_0:


//--------------------- .text._Z21convolve_constant_memmmPfS_ --------------------------
	.section	.text._Z21convolve_constant_memmmPfS_,"ax",@progbits
	.align	128
        .global         _Z21convolve_constant_memmmPfS_
        .type           _Z21convolve_constant_memmmPfS_,@function
        .size           _Z21convolve_constant_memmmPfS_,(.L_x_38 - _Z21convolve_constant_memmmPfS_)
        .other          _Z21convolve_constant_memmmPfS_,@"STO_CUDA_ENTRY STV_DEFAULT"
_Z21convolve_constant_memmmPfS_:
.text._Z21convolve_constant_memmmPfS_:
[----:B------:R-:W-:Y:S01]  /*0000*/  LDC R1, c[0x0][0x37c] ;  /* 0x0000df00ff017b82 */ /* 0x000fe20000000800 */
[----:B------:R-:W0:Y:S01]  /*0010*/  S2R R18, SR_CTAID.X ;  /* 0x0000000000127919 */ /* 0x000e220000002500 */
[----:B------:R-:W1:Y:S01]  /*0020*/  LDCU UR4, c[0x0][0x364] ;  /* 0x00006c80ff0477ac */ /* 0x000e620008000800 */
[----:B------:R-:W0:Y:S01]  /*0030*/  S2R R19, SR_TID.X ;  /* 0x0000000000137919 */ /* 0x000e220000002100 */
[----:B------:R-:W0:Y:S01]  /*0040*/  LDCU UR5, c[0x0][0x360] ;  /* 0x00006c00ff0577ac */ /* 0x000e220008000800 */
[----:B------:R-:W1:Y:S01]  /*0050*/  S2R R3, SR_CTAID.Y ;  /* 0x0000000000037919 */ /* 0x000e620000002600 */
[----:B------:R-:W2:Y:S01]  /*0060*/  LDCU.128 UR8, c[0x0][0x380] ;  /* 0x00007000ff0877ac */ /* 0x000ea20008000c00 */
[----:B------:R-:W1:Y:S01]  /*0070*/  S2R R0, SR_TID.Y ;  /* 0x0000000000007919 */ /* 0x000e620000002200 */
[----:B0-----:R-:W-:-:S05]  /*0080*/  IMAD R18, R18, UR5, R19 ;  /* 0x0000000512127c24 */ /* 0x001fca000f8e0213 */
[----:B--2---:R-:W-:Y:S02]  /*0090*/  ISETP.GE.U32.AND P0, PT, R18, UR10, PT ;  /* 0x0000000a12007c0c */ /* 0x004fe4000bf06070 */
[----:B------:R-:W-:Y:S01]  /*00a0*/  SHF.R.S32.HI R19, RZ, 0x1f, R18 ;  /* 0x0000001fff137819 */ /* 0x000fe20000011412 */
[----:B-1----:R-:W-:-:S03]  /*00b0*/  IMAD R3, R3, UR4, R0 ;  /* 0x0000000403037c24 */ /* 0x002fc6000f8e0200 */
[----:B------:R-:W-:Y:S02]  /*00c0*/  ISETP.GE.U32.AND.EX P0, PT, R19, UR11, PT, P0 ;  /* 0x0000000b13007c0c */ /* 0x000fe4000bf06100 */
[----:B------:R-:W-:-:S04]  /*00d0*/  ISETP.GE.U32.AND P1, PT, R3, UR8, PT ;  /* 0x0000000803007c0c */ /* 0x000fc8000bf26070 */
[----:B------:R-:W-:-:S13]  /*00e0*/  ISETP.GE.U32.OR.EX P0, PT, RZ, UR9, P0, P1 ;  /* 0x00000009ff007c0c */ /* 0x000fda0008706510 */
[----:B------:R-:W-:Y:S05]  /*00f0*/  @P0 EXIT ;  /* 0x000000000000094d */ /* 0x000fea0003800000 */
[C---:B------:R-:W-:Y:S01]  /*0100*/  VIADD R22, R18.reuse, 0xfffffffd ;  /* 0xfffffffd12167836 */ /* 0x040fe20000000000 */
[----:B------:R-:W0:Y:S01]  /*0110*/  LDCU.64 UR4, c[0x0][0x358] ;  /* 0x00006b00ff0477ac */ /* 0x000e220008000a00 */
[----:B------:R-:W-:Y:S02]  /*0120*/  VIADD R7, R3, 0xfffffffd ;  /* 0xfffffffd03077836 */ /* 0x000fe40000000000 */
[----:B------:R-:W-:Y:S01]  /*0130*/  VIADD R12, R18, 0xfffffffe ;  /* 0xfffffffe120c7836 */ /* 0x000fe20000000000 */
[----:B------:R-:W-:Y:S01]  /*0140*/  ISETP.GE.U32.AND P6, PT, R22, UR10, PT ;  /* 0x0000000a16007c0c */ /* 0x000fe2000bfc6070 */
[----:B------:R-:W-:Y:S01]  /*0150*/  VIADD R8, R18, 0xffffffff ;  /* 0xffffffff12087836 */ /* 0x000fe20000000000 */
[----:B------:R-:W-:Y:S01]  /*0160*/  ISETP.GE.U32.AND P0, PT, R7, UR8, PT ;  /* 0x0000000807007c0c */ /* 0x000fe2000bf06070 */
[----:B------:R-:W1:Y:S01]  /*0170*/  LDCU.64 UR6, c[0x0][0x398] ;  /* 0x00007300ff0677ac */ /* 0x000e620008000a00 */
[----:B------:R-:W-:Y:S02]  /*0180*/  SHF.R.S32.HI R0, RZ, 0x1f, R22 ;  /* 0x0000001fff007819 */ /* 0x000fe40000011416 */
[----:B------:R-:W-:-:S02]  /*0190*/  SHF.R.S32.HI R2, RZ, 0x1f, R7 ;  /* 0x0000001fff027819 */ /* 0x000fc40000011407 */
[----:B------:R-:W-:Y:S02]  /*01a0*/  ISETP.GE.U32.AND.EX P6, PT, R0, UR11, PT, P6 ;  /* 0x0000000b00007c0c */ /* 0x000fe4000bfc6160 */
[----:B------:R-:W-:Y:S02]  /*01b0*/  ISETP.GE.U32.AND.EX P0, PT, R2, UR9, PT, P0 ;  /* 0x0000000902007c0c */ /* 0x000fe4000bf06100 */
[----:B------:R-:W-:Y:S02]  /*01c0*/  ISETP.GT.AND P6, PT, R18, 0x2, !P6 ;  /* 0x000000021200780c */ /* 0x000fe400077c4270 */
[----:B------:R-:W-:Y:S02]  /*01d0*/  ISETP.GT.AND P0, PT, R7, -0x1, !P0 ;  /* 0xffffffff0700780c */ /* 0x000fe40004704270 */
[----:B------:R-:W-:Y:S02]  /*01e0*/  ISETP.GE.U32.AND P5, PT, R12, UR10, PT ;  /* 0x0000000a0c007c0c */ /* 0x000fe4000bfa6070 */
[----:B------:R-:W-:-:S02]  /*01f0*/  PLOP3.LUT P3, PT, P0, P6, PT, 0x80, 0x8 ;  /* 0x000000000008781c */ /* 0x000fc4000076d070 */
[----:B------:R-:W-:-:S04]  /*0200*/  SHF.R.S32.HI R0, RZ, 0x1f, R12 ;  /* 0x0000001fff007819 */ /* 0x000fc8000001140c */
[----:B------:R-:W-:-:S04]  /*0210*/  ISETP.GE.U32.AND.EX P5, PT, R0, UR11, PT, P5 ;  /* 0x0000000b00007c0c */ /* 0x000fc8000bfa6150 */
[----:B------:R-:W-:-:S03]  /*0220*/  ISETP.GT.AND P5, PT, R18, 0x1, !P5 ;  /* 0x000000011200780c */ /* 0x000fc60006fa4270 */
[----:B------:R-:W2:Y:S01]  /*0230*/  @P3 LDC.64 R10, c[0x0][0x390] ;  /* 0x0000e400ff0a3b82 */ /* 0x000ea20000000a00 */
[----:B------:R-:W-:Y:S01]  /*0240*/  PLOP3.LUT P2, PT, P0, P5, PT, 0x80, 0x8 ;  /* 0x000000000008781c */ /* 0x000fe2000074b070 */
[----:B------:R-:W-:Y:S02]  /*0250*/  @P3 IMAD.MOV.U32 R23, RZ, RZ, RZ ;  /* 0x000000ffff173224 */ /* 0x000fe400078e00ff */
[----:B------:R-:W-:-:S04]  /*0260*/  @P3 IMAD.WIDE.U32 R4, R7, UR10, R22 ;  /* 0x0000000a07043c25 */ /* 0x000fc8000f8e0016 */
[----:B------:R-:W3:Y:S01]  /*0270*/  @P3 LDC R9, c[0x3][RZ] ;  /* 0x00c00000ff093b82 */ /* 0x000ee20000000800 */
[----:B------:R-:W-:-:S07]  /*0280*/  @P3 IMAD R0, R7, UR11, R5 ;  /* 0x0000000b07003c24 */ /* 0x000fce000f8e0205 */
[----:B------:R-:W4:Y:S01]  /*0290*/  @P2 LDC.64 R14, c[0x0][0x390] ;  /* 0x0000e400ff0e2b82 */ /* 0x000f220000000a00 */
[----:B--2---:R-:W-:-:S04]  /*02a0*/  @P3 LEA R10, P1, R4, R10, 0x2 ;  /* 0x0000000a040a3211 */ /* 0x004fc800078210ff */
[----:B------:R-:W-:-:S05]  /*02b0*/  @P3 LEA.HI.X R11, R4, R11, R0, 0x2, P1 ;  /* 0x0000000b040b3211 */ /* 0x000fca00008f1400 */
[----:B0-----:R-:W3:Y:S01]  /*02c0*/  @P3 LDG.E.CONSTANT R2, desc[UR4][R10.64] ;  /* 0x000000040a023981 */ /* 0x001ee2000c1e9900 */
[----:B------:R-:W-:Y:S02]  /*02d0*/  @P2 IMAD.MOV.U32 R13, RZ, RZ, RZ ;  /* 0x000000ffff0d2224 */ /* 0x000fe400078e00ff */
[----:B------:R-:W-:-:S04]  /*02e0*/  @P2 IMAD.WIDE.U32 R4, R7, UR10, R12 ;  /* 0x0000000a07042c25 */ /* 0x000fc8000f8e000c */
[----:B------:R-:W-:Y:S01]  /*02f0*/  @P2 IMAD R0, R7, UR11, R5 ;  /* 0x0000000b07002c24 */ /* 0x000fe2000f8e0205 */
[----:B----4-:R-:W-:-:S04]  /*0300*/  @P2 LEA R14, P1, R4, R14, 0x2 ;  /* 0x0000000e040e2211 */ /* 0x010fc800078210ff */
[----:B------:R-:W-:-:S05]  /*0310*/  @P2 LEA.HI.X R15, R4, R15, R0, 0x2, P1 ;  /* 0x0000000f040f2211 */ /* 0x000fca00008f1400 */
[----:B------:R0:W2:Y:S01]  /*0320*/  @P2 LDG.E.CONSTANT R13, desc[UR4][R14.64] ;  /* 0x000000040e0d2981 */ /* 0x0000a2000c1e9900 */
[----:B------:R-:W-:Y:S02]  /*0330*/  ISETP.GE.U32.AND P1, PT, R8, UR10, PT ;  /* 0x0000000a08007c0c */ /* 0x000fe4000bf26070 */
[----:B------:R-:W-:-:S04]  /*0340*/  SHF.R.S32.HI R0, RZ, 0x1f, R8 ;  /* 0x0000001fff007819 */ /* 0x000fc80000011408 */
[----:B------:R-:W-:Y:S01]  /*0350*/  ISETP.GE.U32.AND.EX P1, PT, R0, UR11, PT, P1 ;  /* 0x0000000b00007c0c */ /* 0x000fe2000bf26110 */
[----:B------:R-:W-:-:S03]  /*0360*/  IMAD.MOV.U32 R0, RZ, RZ, RZ ;  /* 0x000000ffff007224 */ /* 0x000fc600078e00ff */
[----:B------:R-:W-:-:S04]  /*0370*/  ISETP.GT.AND P4, PT, R18, RZ, !P1 ;  /* 0x000000ff1200720c */ /* 0x000fc80004f84270 */
[----:B------:R-:W-:Y:S02]  /*0380*/  PLOP3.LUT P1, PT, P0, P4, PT, 0x80, 0x8 ;  /* 0x000000000008781c */ /* 0x000fe40000729070 */
[----:B------:R-:W-:-:S11]  /*0390*/  P2R R5, PR, RZ, 0x10 ;  /* 0x00000010ff057803 */ /* 0x000fd60000000000 */
[----:B0-----:R-:W0:Y:S01]  /*03a0*/  @P1 LDC.64 R14, c[0x0][0x390] ;  /* 0x0000e400ff0e1b82 */ /* 0x001e220000000a00 */
[----:B---3--:R-:W-:Y:S01]  /*03b0*/  @P3 FFMA R0, R2, R9, RZ ;  /* 0x0000000902003223 */ /* 0x008fe200000000ff */
[----:B------:R-:W-:-:S06]  /*03c0*/  @P1 IMAD.MOV.U32 R9, RZ, RZ, RZ ;  /* 0x000000ffff091224 */ /* 0x000fcc00078e00ff */
[----:B------:R-:W2:Y:S01]  /*03d0*/  @P2 LDC R2, c[0x3][0x4] ;  /* 0x00c00100ff022b82 */ /* 0x000ea20000000800 */
[----:B------:R-:W-:Y:S01]  /*03e0*/  ISETP.LT.OR P3, PT, R18, RZ, !P0 ;  /* 0x000000ff1200720c */ /* 0x000fe20004761670 */
[----:B------:R-:W-:-:S12]  /*03f0*/  @P1 IMAD.WIDE.U32 R10, R7, UR10, R8 ;  /* 0x0000000a070a1c25 */ /* 0x000fd8000f8e0008 */
[----:B------:R-:W3:Y:S01]  /*0400*/  @!P3 LDC.64 R20, c[0x0][0x390] ;  /* 0x0000e400ff14bb82 */ /* 0x000ee20000000a00 */
[----:B------:R-:W-:-:S04]  /*0410*/  @!P3 IMAD.WIDE.U32 R16, R7, UR10, R18 ;  /* 0x0000000a0710bc25 */ /* 0x000fc8000f8e0012 */
[----:B--2---:R-:W-:Y:S01]  /*0420*/  @P2 FFMA R0, R13, R2, R0 ;  /* 0x000000020d002223 */ /* 0x004fe20000000000 */
[----:B------:R-:W-:Y:S01]  /*0430*/  @P1 IMAD R2, R7, UR11, R11 ;  /* 0x0000000b07021c24 */ /* 0x000fe2000f8e020b */
[----:B0-----:R-:W-:-:S04]  /*0440*/  @P1 LEA R14, P2, R10, R14, 0x2 ;  /* 0x0000000e0a0e1211 */ /* 0x001fc800078410ff */
[----:B------:R-:W-:Y:S01]  /*0450*/  @P1 LEA.HI.X R15, R10, R15, R2, 0x2, P2 ;  /* 0x0000000f0a0f1211 */ /* 0x000fe200010f1402 */
[----:B------:R-:W-:Y:S02]  /*0460*/  @!P3 IMAD R2, R7, UR11, R17 ;  /* 0x0000000b0702bc24 */ /* 0x000fe4000f8e0211 */
[----:B------:R-:W-:-:S03]  /*0470*/  VIADD R10, R18, 0x1 ;  /* 0x00000001120a7836 */ /* 0x000fc60000000000 */
[----:B------:R-:W2:Y:S01]  /*0480*/  @P1 LDG.E.CONSTANT R15, desc[UR4][R14.64] ;  /* 0x000000040e0f1981 */ /* 0x000ea2000c1e9900 */
[----:B---3--:R-:W-:-:S04]  /*0490*/  @!P3 LEA R20, P2, R16, R20, 0x2 ;  /* 0x000000141014b211 */ /* 0x008fc800078410ff */
[----:B------:R-:W-:Y:S02]  /*04a0*/  @!P3 LEA.HI.X R21, R16, R21, R2, 0x2, P2 ;  /* 0x000000151015b211 */ /* 0x000fe400010f1402 */
[----:B------:R-:W-:Y:S02]  /*04b0*/  ISETP.GE.U32.AND P2, PT, R10, UR10, PT ;  /* 0x0000000a0a007c0c */ /* 0x000fe4000bf46070 */
[----:B------:R-:W-:Y:S02]  /*04c0*/  SHF.R.S32.HI R2, RZ, 0x1f, R10 ;  /* 0x0000001fff027819 */ /* 0x000fe4000001140a */
[----:B------:R-:W3:Y:S02]  /*04d0*/  @!P3 LDG.E.CONSTANT R21, desc[UR4][R20.64] ;  /* 0x000000041415b981 */ /* 0x000ee4000c1e9900 */
[----:B------:R-:W-:Y:S02]  /*04e0*/  ISETP.GE.U32.AND.EX P2, PT, R2, UR11, PT, P2 ;  /* 0x0000000b02007c0c */ /* 0x000fe4000bf46120 */
[----:B------:R-:W2:Y:S02]  /*04f0*/  @P1 LDC R2, c[0x3][0x8] ;  /* 0x00c00200ff021b82 */ /* 0x000ea40000000800 */
[----:B------:R-:W-:-:S04]  /*0500*/  ISETP.GT.AND P4, PT, R18, -0x2, !P2 ;  /* 0xfffffffe1200780c */ /* 0x000fc80005784270 */
[----:B------:R-:W-:Y:S02]  /*0510*/  PLOP3.LUT P2, PT, P0, P4, PT, 0x80, 0x8 ;  /* 0x000000000008781c */ /* 0x000fe40000749070 */
[----:B------:R-:W-:-:S11]  /*0520*/  P2R R6, PR, RZ, 0x10 ;  /* 0x00000010ff067803 */ /* 0x000fd60000000000 */
[----:B------:R-:W0:Y:S01]  /*0530*/  @P2 LDC.64 R28, c[0x0][0x390] ;  /* 0x0000e400ff1c2b82 */ /* 0x000e220000000a00 */
[----:B------:R-:W-:Y:S02]  /*0540*/  @P2 IMAD.MOV.U32 R11, RZ, RZ, RZ ;  /* 0x000000ffff0b2224 */ /* 0x000fe400078e00ff */
[----:B------:R-:W-:-:S04]  /*0550*/  @P2 IMAD.WIDE.U32 R16, R7, UR10, R10 ;  /* 0x0000000a07102c25 */ /* 0x000fc8000f8e000a */
[----:B------:R-:W-:Y:S01]  /*0560*/  @P2 IMAD R7, R7, UR11, R17 ;  /* 0x0000000b07072c24 */ /* 0x000fe2000f8e0211 */
[----:B0-----:R-:W-:-:S04]  /*0570*/  @P2 LEA R28, P4, R16, R28, 0x2 ;  /* 0x0000001c101c2211 */ /* 0x001fc800078810ff */
[----:B------:R-:W-:-:S06]  /*0580*/  @P2 LEA.HI.X R29, R16, R29, R7, 0x2, P4 ;  /* 0x0000001d101d2211 */ /* 0x000fcc00020f1407 */
[----:B------:R-:W4:Y:S01]  /*0590*/  @P2 LDG.E.CONSTANT R29, desc[UR4][R28.64] ;  /* 0x000000041c1d2981 */ /* 0x000f22000c1e9900 */
[----:B------:R-:W-:Y:S02]  /*05a0*/  VIADD R16, R18, 0x2 ;  /* 0x0000000212107836 */ /* 0x000fe40000000000 */
[----:B------:R-:W-:Y:S02]  /*05b0*/  VIADD R7, R3, 0xfffffffd ;  /* 0xfffffffd03077836 */ /* 0x000fe40000000000 */
[----:B--2---:R-:W-:Y:S01]  /*05c0*/  @P1 FFMA R0, R15, R2, R0 ;  /* 0x000000020f001223 */ /* 0x004fe20000000000 */
[----:B------:R-:W-:Y:S02]  /*05d0*/  SHF.R.S32.HI R2, RZ, 0x1f, R16 ;  /* 0x0000001fff027819 */ /* 0x000fe40000011410 */
[----:B------:R-:W-:-:S04]  /*05e0*/  ISETP.GE.U32.AND P1, PT, R16, UR10, PT ;  /* 0x0000000a10007c0c */ /* 0x000fc8000bf26070 */
[----:B------:R-:W-:-:S04]  /*05f0*/  ISETP.GE.U32.AND.EX P1, PT, R2, UR11, PT, P1 ;  /* 0x0000000b02007c0c */ /* 0x000fc8000bf26110 */
[----:B------:R-:W-:-:S04]  /*0600*/  ISETP.GT.AND P4, PT, R18, -0x3, !P1 ;  /* 0xfffffffd1200780c */ /* 0x000fc80004f84270 */
[----:B------:R-:W-:-:S13]  /*0610*/  PLOP3.LUT P1, PT, P0, P4, PT, 0x80, 0x8 ;  /* 0x000000000008781c */ /* 0x000fda0000729070 */
[----:B------:R-:W0:Y:S01]  /*0620*/  @P1 LDC.64 R26, c[0x0][0x390] ;  /* 0x0000e400ff1a1b82 */ /* 0x000e220000000a00 */
[----:B------:R-:W-:Y:S02]  /*0630*/  @P1 IMAD.MOV.U32 R17, RZ, RZ, RZ ;  /* 0x000000ffff111224 */ /* 0x000fe400078e00ff */
[----:B------:R-:W-:Y:S01]  /*0640*/  @P1 IMAD.WIDE.U32 R14, R7, UR10, R16 ;  /* 0x0000000a070e1c25 */ /* 0x000fe2000f8e0010 */
[----:B------:R-:W-:-:S03]  /*0650*/  P2R R2, PR, RZ, 0x10 ;  /* 0x00000010ff027803 */ /* 0x000fc60000000000 */
[----:B------:R-:W-:Y:S01]  /*0660*/  @P1 IMAD R4, R7, UR11, R15 ;  /* 0x0000000b07041c24 */ /* 0x000fe2000f8e020f */
[----:B0-----:R-:W-:-:S04]  /*0670*/  @P1 LEA R26, P4, R14, R26, 0x2 ;  /* 0x0000001a0e1a1211 */ /* 0x001fc800078810ff */
[----:B------:R-:W-:Y:S02]  /*0680*/  @P1 LEA.HI.X R27, R14, R27, R4, 0x2, P4 ;  /* 0x0000001b0e1b1211 */ /* 0x000fe400020f1404 */
[----:B------:R-:W3:Y:S04]  /*0690*/  @!P3 LDC R4, c[0x3][0xc] ;  /* 0x00c00300ff04bb82 */ /* 0x000ee80000000800 */
[----:B------:R-:W2:Y:S01]  /*06a0*/  @P1 LDG.E.CONSTANT R27, desc[UR4][R26.64] ;  /* 0x000000041a1b1981 */ /* 0x000ea2000c1e9900 */
[----:B------:R-:W-:-:S05]  /*06b0*/  VIADD R14, R18, 0x3 ;  /* 0x00000003120e7836 */ /* 0x000fca0000000000 */
[----:B------:R-:W-:Y:S01]  /*06c0*/  SHF.R.S32.HI R15, RZ, 0x1f, R14 ;  /* 0x0000001fff0f7819 */ /* 0x000fe2000001140e */
[----:B---3--:R-:W-:Y:S01]  /*06d0*/  @!P3 FFMA R0, R21, R4, R0 ;  /* 0x000000041500b223 */ /* 0x008fe20000000000 */
[----:B------:R-:W-:-:S04]  /*06e0*/  ISETP.GE.U32.AND P3, PT, R14, UR10, PT ;  /* 0x0000000a0e007c0c */ /* 0x000fc8000bf66070 */
[----:B------:R-:W-:-:S04]  /*06f0*/  ISETP.GE.U32.AND.EX P3, PT, R15, UR11, PT, P3 ;  /* 0x0000000b0f007c0c */ /* 0x000fc8000bf66130 */
[----:B------:R-:W-:-:S04]  /*0700*/  ISETP.GT.AND P4, PT, R18, -0x4, !P3 ;  /* 0xfffffffc1200780c */ /* 0x000fc80005f84270 */
[----:B------:R-:W-:-:S13]  /*0710*/  PLOP3.LUT P0, PT, P0, P4, PT, 0x80, 0x8 ;  /* 0x000000000008781c */ /* 0x000fda0000709070 */
[----:B------:R-:W0:Y:S01]  /*0720*/  @P0 LDC.64 R20, c[0x0][0x390] ;  /* 0x0000e400ff140b82 */ /* 0x000e220000000a00 */
[----:B------:R-:W-:-:S04]  /*0730*/  @P0 IMAD.WIDE.U32 R30, R7, UR10, R14 ;  /* 0x0000000a071e0c25 */ /* 0x000fc8000f8e000e */
[----:B------:R-:W-:Y:S01]  /*0740*/  @P0 IMAD R7, R7, UR11, R31 ;  /* 0x0000000b07070c24 */ /* 0x000fe2000f8e021f */
[----:B0-----:R-:W-:-:S04]  /*0750*/  @P0 LEA R24, P3, R30, R20, 0x2 ;  /* 0x000000141e180211 */ /* 0x001fc800078610ff */
[----:B------:R-:W-:Y:S02]  /*0760*/  @P0 LEA.HI.X R25, R30, R21, R7, 0x2, P3 ;  /* 0x000000151e190211 */ /* 0x000fe400018f1407 */
[----:B------:R-:W4:Y:S04]  /*0770*/  @P2 LDC R7, c[0x3][0x10] ;  /* 0x00c00400ff072b82 */ /* 0x000f280000000800 */
[----:B------:R-:W3:Y:S01]  /*0780*/  @P0 LDG.E.CONSTANT R25, desc[UR4][R24.64] ;  /* 0x0000000418190981 */ /* 0x000ee2000c1e9900 */
[----:B----4-:R-:W-:Y:S01]  /*0790*/  @P2 FFMA R0, R29, R7, R0 ;  /* 0x000000071d002223 */ /* 0x010fe20000000000 */
[----:B------:R-:W-:-:S05]  /*07a0*/  VIADD R7, R3, 0xfffffffe ;  /* 0xfffffffe03077836 */ /* 0x000fca0000000000 */
[----:B------:R-:W-:Y:S02]  /*07b0*/  SHF.R.S32.HI R9, RZ, 0x1f, R7 ;  /* 0x0000001fff097819 */ /* 0x000fe40000011407 */
[----:B------:R-:W-:-:S04]  /*07c0*/  ISETP.GE.U32.AND P2, PT, R7, UR8, PT ;  /* 0x0000000807007c0c */ /* 0x000fc8000bf46070 */
[----:B------:R-:W-:-:S04]  /*07d0*/  ISETP.GE.U32.AND.EX P2, PT, R9, UR9, PT, P2 ;  /* 0x0000000909007c0c */ /* 0x000fc8000bf46120 */
[----:B------:R-:W-:-:S04]  /*07e0*/  ISETP.GT.AND P2, PT, R7, -0x1, !P2 ;  /* 0xffffffff0700780c */ /* 0x000fc80005744270 */
[----:B------:R-:W-:-:S13]  /*07f0*/  PLOP3.LUT P3, PT, P2, P6, PT, 0x80, 0x8 ;  /* 0x000000000008781c */ /* 0x000fda000176d070 */
[----:B------:R-:W0:Y:S01]  /*0800*/  @P3 LDC.64 R20, c[0x0][0x390] ;  /* 0x0000e400ff143b82 */ /* 0x000e220000000a00 */
[----:B------:R-:W-:Y:S02]  /*0810*/  @P3 IMAD.MOV.U32 R30, RZ, RZ, R22 ;  /* 0x000000ffff1e3224 */ /* 0x000fe400078e0016 */
[----:B------:R-:W-:Y:S02]  /*0820*/  @P3 IMAD.MOV.U32 R31, RZ, RZ, RZ ;  /* 0x000000ffff1f3224 */ /* 0x000fe400078e00ff */
[----:B------:R-:W-:Y:S01]  /*0830*/  @P3 IMAD.WIDE.U32 R30, R7, UR10, R30 ;  /* 0x0000000a071e3c25 */ /* 0x000fe2000f8e001e */
[----:B------:R-:W-:-:S03]  /*0840*/  P2R R4, PR, RZ, 0x10 ;  /* 0x00000010ff047803 */ /* 0x000fc60000000000 */
[----:B------:R-:W-:Y:S01]  /*0850*/  @P3 IMAD R7, R7, UR11, R31 ;  /* 0x0000000b07073c24 */ /* 0x000fe2000f8e021f */
[----:B0-----:R-:W-:-:S04]  /*0860*/  @P3 LEA R28, P4, R30, R20, 0x2 ;  /* 0x000000141e1c3211 */ /* 0x001fc800078810ff */
[----:B------:R-:W-:Y:S02]  /*0870*/  @P3 LEA.HI.X R29, R30, R21, R7, 0x2, P4 ;  /* 0x000000151e1d3211 */ /* 0x000fe400020f1407 */
[----:B------:R-:W2:Y:S04]  /*0880*/  @P1 LDC R7, c[0x3][0x14] ;  /* 0x00c00500ff071b82 */ /* 0x000ea80000000800 */
[----:B------:R-:W4:Y:S01]  /*0890*/  @P3 LDG.E.CONSTANT R29, desc[UR4][R28.64] ;  /* 0x000000041c1d3981 */ /* 0x000f22000c1e9900 */
[----:B--2---:R-:W-:Y:S01]  /*08a0*/  @P1 FFMA R0, R27, R7, R0 ;  /* 0x000000071b001223 */ /* 0x004fe20000000000 */
[----:B------:R-:W-:-:S13]  /*08b0*/  PLOP3.LUT P1, PT, P2, P5, PT, 0x80, 0x8 ;  /* 0x000000000008781c */ /* 0x000fda000172b070 */
[----:B------:R-:W0:Y:S01]  /*08c0*/  @P1 LDC.64 R20, c[0x0][0x390] ;  /* 0x0000e400ff141b82 */ /* 0x000e220000000a00 */
[----:B------:R-:W-:Y:S02]  /*08d0*/  VIADD R7, R3, 0xfffffffe ;  /* 0xfffffffe03077836 */ /* 0x000fe40000000000 */
[----:B------:R-:W-:Y:S02]  /*08e0*/  @P1 IMAD.MOV.U32 R30, RZ, RZ, R12 ;  /* 0x000000ffff1e1224 */ /* 0x000fe400078e000c */
[----:B------:R-:W-:Y:S02]  /*08f0*/  @P1 IMAD.MOV.U32 R31, RZ, RZ, RZ ;  /* 0x000000ffff1f1224 */ /* 0x000fe400078e00ff */
[----:B------:R-:W-:-:S04]  /*0900*/  @P1 IMAD.WIDE.U32 R30, R7, UR10, R30 ;  /* 0x0000000a071e1c25 */ /* 0x000fc8000f8e001e */
[----:B------:R-:W-:Y:S01]  /*0910*/  @P1 IMAD R9, R7, UR11, R31 ;  /* 0x0000000b07091c24 */ /* 0x000fe2000f8e021f */
[----:B0-----:R-:W-:-:S04]  /*0920*/  @P1 LEA R26, P4, R30, R20, 0x2 ;  /* 0x000000141e1a1211 */ /* 0x001fc800078810ff */
[----:B------:R-:W-:Y:S02]  /*0930*/  @P1 LEA.HI.X R27, R30, R21, R9, 0x2, P4 ;  /* 0x000000151e1b1211 */ /* 0x000fe400020f1409 */
[----:B------:R-:W3:Y:S04]  /*0940*/  @P0 LDC R9, c[0x3][0x18] ;  /* 0x00c00600ff090b82 */ /* 0x000ee80000000800 */
[----:B------:R-:W2:Y:S01]  /*0950*/  @P1 LDG.E.CONSTANT R27, desc[UR4][R26.64] ;  /* 0x000000041a1b1981 */ /* 0x000ea2000c1e9900 */
[----:B------:R-:W-:Y:S01]  /*0960*/  ISETP.NE.AND P4, PT, R5, RZ, PT ;  /* 0x000000ff0500720c */ /* 0x000fe20003f85270 */
[----:B---3--:R-:W-:-:S03]  /*0970*/  @P0 FFMA R0, R25, R9, R0 ;  /* 0x0000000919000223 */ /* 0x008fc60000000000 */
[----:B------:R-:W-:-:S13]  /*0980*/  PLOP3.LUT P0, PT, P2, P4, PT, 0x80, 0x8 ;  /* 0x000000000008781c */ /* 0x000fda0001709070 */
[----:B------:R-:W0:Y:S01]  /*0990*/  @P0 LDC.64 R20, c[0x0][0x390] ;  /* 0x0000e400ff140b82 */ /* 0x000e220000000a00 */
[----:B------:R-:W-:Y:S02]  /*09a0*/  @P0 IMAD.MOV.U32 R30, RZ, RZ, R8 ;  /* 0x000000ffff1e0224 */ /* 0x000fe400078e0008 */
[----:B------:R-:W-:Y:S02]  /*09b0*/  @P0 IMAD.MOV.U32 R31, RZ, RZ, RZ ;  /* 0x000000ffff1f0224 */ /* 0x000fe400078e00ff */
[----:B------:R-:W-:-:S04]  /*09c0*/  @P0 IMAD.WIDE.U32 R30, R7, UR10, R30 ;  /* 0x0000000a071e0c25 */ /* 0x000fc8000f8e001e */
[----:B------:R-:W-:Y:S01]  /*09d0*/  @P0 IMAD R9, R7, UR11, R31 ;  /* 0x0000000b07090c24 */ /* 0x000fe2000f8e021f */
[----:B0-----:R-:W-:-:S04]  /*09e0*/  @P0 LEA R24, P4, R30, R20, 0x2 ;  /* 0x000000141e180211 */ /* 0x001fc800078810ff */
[----:B------:R-:W-:Y:S02]  /*09f0*/  @P0 LEA.HI.X R25, R30, R21, R9, 0x2, P4 ;  /* 0x000000151e190211 */ /* 0x000fe400020f1409 */
[----:B------:R-:W4:Y:S04]  /*0a00*/  @P3 LDC R9, c[0x3][0x1c] ;  /* 0x00c00700ff093b82 */ /* 0x000f280000000800 */
[----:B------:R-:W3:Y:S01]  /*0a10*/  @P0 LDG.E.CONSTANT R25, desc[UR4][R24.64] ;  /* 0x0000000418190981 */ /* 0x000ee2000c1e9900 */
[----:B------:R-:W-:Y:S01]  /*0a20*/  SHF.R.S32.HI R31, RZ, 0x1f, R18 ;  /* 0x0000001fff1f7819 */ /* 0x000fe20000011412 */
[----:B----4-:R-:W-:Y:S01]  /*0a30*/  @P3 FFMA R0, R29, R9, R0 ;  /* 0x000000091d003223 */ /* 0x010fe20000000000 */
[----:B------:R-:W-:-:S13]  /*0a40*/  ISETP.LT.OR P3, PT, R18, RZ, !P2 ;  /* 0x000000ff1200720c */ /* 0x000fda0005761670 */
[----:B------:R-:W0:Y:S01]  /*0a50*/  @!P3 LDC.64 R20, c[0x0][0x390] ;  /* 0x0000e400ff14bb82 */ /* 0x000e220000000a00 */
[----:B------:R-:W-:-:S04]  /*0a60*/  @!P3 IMAD.MOV.U32 R30, RZ, RZ, R18 ;  /* 0x000000ffff1eb224 */ /* 0x000fc800078e0012 */
[----:B------:R-:W-:-:S04]  /*0a70*/  @!P3 IMAD.WIDE.U32 R30, R7, UR10, R30 ;  /* 0x0000000a071ebc25 */ /* 0x000fc8000f8e001e */
[----:B------:R-:W-:Y:S01]  /*0a80*/  @!P3 IMAD R9, R7, UR11, R31 ;  /* 0x0000000b0709bc24 */ /* 0x000fe2000f8e021f */
[----:B0-----:R-:W-:-:S04]  /*0a90*/  @!P3 LEA R28, P4, R30, R20, 0x2 ;  /* 0x000000141e1cb211 */ /* 0x001fc800078810ff */
[----:B------:R-:W-:Y:S02]  /*0aa0*/  @!P3 LEA.HI.X R29, R30, R21, R9, 0x2, P4 ;  /* 0x000000151e1db211 */ /* 0x000fe400020f1409 */
[----:B------:R-:W2:Y:S04]  /*0ab0*/  @P1 LDC R9, c[0x3][0x20] ;  /* 0x00c00800ff091b82 */ /* 0x000ea80000000800 */
[----:B------:R-:W4:Y:S01]  /*0ac0*/  @!P3 LDG.E.CONSTANT R29, desc[UR4][R28.64] ;  /* 0x000000041c1db981 */ /* 0x000f22000c1e9900 */
[----:B------:R-:W-:Y:S01]  /*0ad0*/  ISETP.NE.AND P4, PT, R6, RZ, PT ;  /* 0x000000ff0600720c */ /* 0x000fe20003f85270 */
[----:B--2---:R-:W-:-:S03]  /*0ae0*/  @P1 FFMA R0, R27, R9, R0 ;  /* 0x000000091b001223 */ /* 0x004fc60000000000 */
        /* <DEDUP_REMOVED lines=20> */
[----:B------:R-:W4:Y:S04]  /*0c30*/  @!P3 LDC R9, c[0x3][0x28] ;  /* 0x00c00a00ff09bb82 */ /* 0x000f280000000800 */
[----:B------:R-:W3:Y:S01]  /*0c40*/  @P0 LDG.E.CONSTANT R25, desc[UR4][R24.64] ;  /* 0x0000000418190981 */ /* 0x000ee2000c1e9900 */
[----:B------:R-:W-:-:S04]  /*0c50*/  ISETP.NE.AND P4, PT, R4, RZ, PT ;  /* 0x000000ff0400720c */ /* 0x000fc80003f85270 */
[----:B------:R-:W-:-:S13]  /*0c60*/  PLOP3.LUT P2, PT, P2, P4, PT, 0x80, 0x8 ;  /* 0x000000000008781c */ /* 0x000fda0001749070 */
[----:B------:R-:W0:Y:S01]  /*0c70*/  @P2 LDC.64 R20, c[0x0][0x390] ;  /* 0x0000e400ff142b82 */ /* 0x000e220000000a00 */
[----:B------:R-:W-:Y:S02]  /*0c80*/  @P2 IMAD.MOV.U32 R30, RZ, RZ, R14 ;  /* 0x000000ffff1e2224 */ /* 0x000fe400078e000e */
[----:B------:R-:W-:Y:S02]  /*0c90*/  @P2 IMAD.MOV.U32 R31, RZ, RZ, R15 ;  /* 0x000000ffff1f2224 */ /* 0x000fe400078e000f */
[----:B------:R-:W-:-:S04]  /*0ca0*/  @P2 IMAD.WIDE.U32 R30, R7, UR10, R30 ;  /* 0x0000000a071e2c25 */ /* 0x000fc8000f8e001e */
[----:B------:R-:W-:Y:S02]  /*0cb0*/  @P2 IMAD R7, R7, UR11, R31 ;  /* 0x0000000b07072c24 */ /* 0x000fe4000f8e021f */
[----:B----4-:R-:W-:Y:S01]  /*0cc0*/  @!P3 FFMA R0, R29, R9, R0 ;  /* 0x000000091d00b223 */ /* 0x010fe20000000000 */
[----:B0-----:R-:W-:-:S04]  /*0cd0*/  @P2 LEA R28, P3, R30, R20, 0x2 ;  /* 0x000000141e1c2211 */ /* 0x001fc800078610ff */
[----:B------:R-:W-:Y:S02]  /*0ce0*/  @P2 LEA.HI.X R29, R30, R21, R7, 0x2, P3 ;  /* 0x000000151e1d2211 */ /* 0x000fe400018f1407 */
[----:B------:R-:W2:Y:S04]  /*0cf0*/  @P1 LDC R7, c[0x3][0x2c] ;  /* 0x00c00b00ff071b82 */ /* 0x000ea80000000800 */
[----:B------:R-:W4:Y:S01]  /*0d00*/  @P2 LDG.E.CONSTANT R29, desc[UR4][R28.64] ;  /* 0x000000041c1d2981 */ /* 0x000f22000c1e9900 */
[----:B--2---:R-:W-:Y:S01]  /*0d10*/  @P1 FFMA R0, R27, R7, R0 ;  /* 0x000000071b001223 */ /* 0x004fe20000000000 */
[----:B------:R-:W-:-:S05]  /*0d20*/  VIADD R7, R3, 0xffffffff ;  /* 0xffffffff03077836 */ /* 0x000fca0000000000 */
[----:B------:R-:W-:Y:S02]  /*0d30*/  SHF.R.S32.HI R9, RZ, 0x1f, R7 ;  /* 0x0000001fff097819 */ /* 0x000fe40000011407 */
[----:B------:R-:W-:-:S04]  /*0d40*/  ISETP.GE.U32.AND P1, PT, R7, UR8, PT ;  /* 0x0000000807007c0c */ /* 0x000fc8000bf26070 */
[----:B------:R-:W-:-:S04]  /*0d50*/  ISETP.GE.U32.AND.EX P1, PT, R9, UR9, PT, P1 ;  /* 0x0000000909007c0c */ /* 0x000fc8000bf26110 */
[----:B------:R-:W-:-:S04]  /*0d60*/  ISETP.GT.AND P1, PT, R7, -0x1, !P1 ;  /* 0xffffffff0700780c */ /* 0x000fc80004f24270 */
[----:B------:R-:W-:-:S13]  /*0d70*/  PLOP3.LUT P3, PT, P1, P6, PT, 0x80, 0x8 ;  /* 0x000000000008781c */ /* 0x000fda0000f6d070 */
[----:B------:R-:W0:Y:S01]  /*0d80*/  @P3 LDC.64 R20, c[0x0][0x390] ;  /* 0x0000e400ff143b82 */ /* 0x000e220000000a00 */
[----:B------:R-:W-:Y:S01]  /*0d90*/  @P3 MOV R31, RZ ;  /* 0x000000ff001f3202 */ /* 0x000fe20000000f00 */
[----:B------:R-:W-:-:S04]  /*0da0*/  @P3 IMAD.MOV.U32 R30, RZ, RZ, R22 ;  /* 0x000000ffff1e3224 */ /* 0x000fc800078e0016 */
[----:B------:R-:W-:-:S04]  /*0db0*/  @P3 IMAD.WIDE.U32 R30, R7, UR10, R30 ;  /* 0x0000000a071e3c25 */ /* 0x000fc8000f8e001e */
[----:B------:R-:W-:Y:S01]  /*0dc0*/  @P3 IMAD R7, R7, UR11, R31 ;  /* 0x0000000b07073c24 */ /* 0x000fe2000f8e021f */
[----:B0-----:R-:W-:-:S04]  /*0dd0*/  @P3 LEA R26, P4, R30, R20, 0x2 ;  /* 0x000000141e1a3211 */ /* 0x001fc800078810ff */
[----:B------:R-:W-:Y:S02]  /*0de0*/  @P3 LEA.HI.X R27, R30, R21, R7, 0x2, P4 ;  /* 0x000000151e1b3211 */ /* 0x000fe400020f1407 */
[----:B------:R-:W3:Y:S04]  /*0df0*/  @P0 LDC R7, c[0x3][0x30] ;  /* 0x00c00c00ff070b82 */ /* 0x000ee80000000800 */
[----:B------:R-:W2:Y:S01]  /*0e00*/  @P3 LDG.E.CONSTANT R27, desc[UR4][R26.64] ;  /* 0x000000041a1b3981 */ /* 0x000ea2000c1e9900 */
[----:B---3--:R-:W-:Y:S01]  /*0e10*/  @P0 FFMA R0, R25, R7, R0 ;  /* 0x0000000719000223 */ /* 0x008fe20000000000 */
        /* <DEDUP_REMOVED lines=11> */
[----:B------:R-:W-:Y:S01]  /*0ed0*/  ISETP.NE.AND P4, PT, R5, RZ, PT ;  /* 0x000000ff0500720c */ /* 0x000fe20003f85270 */
[----:B----4-:R-:W-:-:S03]  /*0ee0*/  @P2 FFMA R0, R29, R9, R0 ;  /* 0x000000091d002223 */ /* 0x010fc60000000000 */
        /* <DEDUP_REMOVED lines=8> */
[----:B------:R-:W2:Y:S04]  /*0f70*/  @P3 LDC R9, c[0x3][0x38] ;  /* 0x00c00e00ff093b82 */ /* 0x000ea80000000800 */
[----:B------:R-:W4:Y:S01]  /*0f80*/  @P2 LDG.E.CONSTANT R29, desc[UR4][R28.64] ;  /* 0x000000041c1d2981 */ /* 0x000f22000c1e9900 */
[----:B------:R-:W-:Y:S01]  /*0f90*/  SHF.R.S32.HI R31, RZ, 0x1f, R18 ;  /* 0x0000001fff1f7819 */ /* 0x000fe20000011412 */
[----:B--2---:R-:W-:Y:S01]  /*0fa0*/  @P3 FFMA R0, R27, R9, R0 ;  /* 0x000000091b003223 */ /* 0x004fe20000000000 */
[----:B------:R-:W-:-:S13]  /*0fb0*/  ISETP.LT.OR P3, PT, R18, RZ, !P1 ;  /* 0x000000ff1200720c */ /* 0x000fda0004f61670 */
[----:B------:R-:W0:Y:S01]  /*0fc0*/  @!P3 LDC.64 R20, c[0x0][0x390] ;  /* 0x0000e400ff14bb82 */ /* 0x000e220000000a00 */
[----:B------:R-:W-:-:S04]  /*0fd0*/  @!P3 IMAD.MOV.U32 R30, RZ, RZ, R18 ;  /* 0x000000ffff1eb224 */ /* 0x000fc800078e0012 */
[----:B------:R-:W-:-:S04]  /*0fe0*/  @!P3 IMAD.WIDE.U32 R30, R7, UR10, R30 ;  /* 0x0000000a071ebc25 */ /* 0x000fc8000f8e001e */
[----:B------:R-:W-:Y:S01]  /*0ff0*/  @!P3 IMAD R9, R7, UR11, R31 ;  /* 0x0000000b0709bc24 */ /* 0x000fe2000f8e021f */
[----:B0-----:R-:W-:-:S04]  /*1000*/  @!P3 LEA R26, P4, R30, R20, 0x2 ;  /* 0x000000141e1ab211 */ /* 0x001fc800078810ff */
[----:B------:R-:W-:Y:S02]  /*1010*/  @!P3 LEA.HI.X R27, R30, R21, R9, 0x2, P4 ;  /* 0x000000151e1bb211 */ /* 0x000fe400020f1409 */
[----:B------:R-:W3:Y:S04]  /*1020*/  @P0 LDC R9, c[0x3][0x3c] ;  /* 0x00c00f00ff090b82 */ /* 0x000ee80000000800 */
[----:B------:R-:W2:Y:S01]  /*1030*/  @!P3 LDG.E.CONSTANT R27, desc[UR4][R26.64] ;  /* 0x000000041a1bb981 */ /* 0x000ea2000c1e9900 */
        /* <DEDUP_REMOVED lines=22> */
[----:B------:R-:W2:Y:S04]  /*11a0*/  @!P3 LDC R9, c[0x3][0x44] ;  /* 0x00c01100ff09bb82 */ /* 0x000ea80000000800 */
[----:B------:R-:W4:Y:S01]  /*11b0*/  @P2 LDG.E.CONSTANT R29, desc[UR4][R28.64] ;  /* 0x000000041c1d2981 */ /* 0x000f22000c1e9900 */
[----:B------:R-:W-:-:S04]  /*11c0*/  ISETP.NE.AND P4, PT, R4, RZ, PT ;  /* 0x000000ff0400720c */ /* 0x000fc80003f85270 */
[----:B------:R-:W-:-:S13]  /*11d0*/  PLOP3.LUT P1, PT, P1, P4, PT, 0x80, 0x8 ;  /* 0x000000000008781c */ /* 0x000fda0000f29070 */
[----:B------:R-:W0:Y:S01]  /*11e0*/  @P1 LDC.64 R20, c[0x0][0x390] ;  /* 0x0000e400ff141b82 */ /* 0x000e220000000a00 */
[----:B------:R-:W-:Y:S02]  /*11f0*/  @P1 IMAD.MOV.U32 R30, RZ, RZ, R14 ;  /* 0x000000ffff1e1224 */ /* 0x000fe400078e000e */
[----:B------:R-:W-:Y:S02]  /*1200*/  @P1 IMAD.MOV.U32 R31, RZ, RZ, R15 ;  /* 0x000000ffff1f1224 */ /* 0x000fe400078e000f */
[----:B------:R-:W-:-:S04]  /*1210*/  @P1 IMAD.WIDE.U32 R30, R7, UR10, R30 ;  /* 0x0000000a071e1c25 */ /* 0x000fc8000f8e001e */
[----:B------:R-:W-:Y:S02]  /*1220*/  @P1 IMAD R7, R7, UR11, R31 ;  /* 0x0000000b07071c24 */ /* 0x000fe4000f8e021f */
[----:B--2---:R-:W-:Y:S01]  /*1230*/  @!P3 FFMA R0, R27, R9, R0 ;  /* 0x000000091b00b223 */ /* 0x004fe20000000000 */
[----:B0-----:R-:W-:-:S04]  /*1240*/  @P1 LEA R26, P3, R30, R20, 0x2 ;  /* 0x000000141e1a1211 */ /* 0x001fc800078610ff */
[----:B------:R-:W-:Y:S02]  /*1250*/  @P1 LEA.HI.X R27, R30, R21, R7, 0x2, P3 ;  /* 0x000000151e1b1211 */ /* 0x000fe400018f1407 */
[----:B------:R-:W3:Y:S04]  /*1260*/  @P0 LDC R7, c[0x3][0x48] ;  /* 0x00c01200ff070b82 */ /* 0x000ee80000000800 */
[----:B------:R-:W2:Y:S01]  /*1270*/  @P1 LDG.E.CONSTANT R27, desc[UR4][R26.64] ;  /* 0x000000041a1b1981 */ /* 0x000ea2000c1e9900 */
[----:B---3--:R-:W-:Y:S01]  /*1280*/  @P0 FFMA R0, R25, R7, R0 ;  /* 0x0000000719000223 */ /* 0x008fe20000000000 */
        /* <DEDUP_REMOVED lines=14> */
[----:B----4-:R-:W-:Y:S01]  /*1370*/  @P2 FFMA R0, R29, R7, R0 ;  /* 0x000000071d002223 */ /* 0x010fe20000000000 */
        /* <DEDUP_REMOVED lines=22> */
[----:B------:R-:W-:Y:S01]  /*14e0*/  SHF.R.S32.HI R31, RZ, 0x1f, R18 ;  /* 0x0000001fff1f7819 */ /* 0x000fe20000011412 */
[----:B---3--:R-:W-:Y:S01]  /*14f0*/  @P3 FFMA R0, R25, R7, R0 ;  /* 0x0000000719003223 */ /* 0x008fe20000000000 */
[----:B------:R-:W-:-:S13]  /*1500*/  ISETP.LT.OR P3, PT, R18, RZ, !P0 ;  /* 0x000000ff1200720c */ /* 0x000fda0004761670 */
[----:B------:R-:W0:Y:S01]  /*1510*/  @!P3 LDC.64 R20, c[0x0][0x390] ;  /* 0x0000e400ff14bb82 */ /* 0x000e220000000a00 */
[----:B------:R-:W-:-:S04]  /*1520*/  @!P3 IMAD.MOV.U32 R30, RZ, RZ, R18 ;  /* 0x000000ffff1eb224 */ /* 0x000fc800078e0012 */
[----:B------:R-:W-:-:S04]  /*1530*/  @!P3 IMAD.WIDE.U32 R30, R3, UR10, R30 ;  /* 0x0000000a031ebc25 */ /* 0x000fc8000f8e001e */
[----:B------:R-:W-:Y:S01]  /*1540*/  @!P3 IMAD R7, R3, UR11, R31 ;  /* 0x0000000b0307bc24 */ /* 0x000fe2000f8e021f */
[----:B0-----:R-:W-:-:S04]  /*1550*/  @!P3 LEA R24, P4, R30, R20, 0x2 ;  /* 0x000000141e18b211 */ /* 0x001fc800078810ff */
[----:B------:R-:W-:Y:S02]  /*1560*/  @!P3 LEA.HI.X R25, R30, R21, R7, 0x2, P4 ;  /* 0x000000151e19b211 */ /* 0x000fe400020f1407 */
[----:B------:R-:W4:Y:S01]  /*1570*/  @P2 LDC R7, c[0x3][0x58] ;  /* 0x00c01600ff072b82 */ /* 0x000f220000000800 */
[----:B------:R-:W-:-:S03]  /*1580*/  ISETP.NE.AND P4, PT, R6, RZ, PT ;  /* 0x000000ff0600720c */ /* 0x000fc60003f85270 */
[----:B------:R-:W3:Y:S01]  /*1590*/  @!P3 LDG.E.CONSTANT R25, desc[UR4][R24.64] ;  /* 0x000000041819b981 */ /* 0x000ee2000c1e9900 */
        /* <DEDUP_REMOVED lines=15> */
[----:B------:R-:W-:Y:S01]  /*1690*/  @P1 MOV R30, R16 ;  /* 0x00000010001e1202 */ /* 0x000fe20000000f00 */
[----:B------:R-:W-:-:S04]  /*16a0*/  @P1 IMAD.MOV.U32 R31, RZ, RZ, RZ ;  /* 0x000000ffff1f1224 */ /* 0x000fc800078e00ff */
[----:B------:R-:W-:-:S04]  /*16b0*/  @P1 IMAD.WIDE.U32 R30, R3, UR10, R30 ;  /* 0x0000000a031e1c25 */ /* 0x000fc8000f8e001e */
[----:B------:R-:W-:Y:S01]  /*16c0*/  @P1 IMAD R7, R3, UR11, R31 ;  /* 0x0000000b03071c24 */ /* 0x000fe2000f8e021f */
[----:B0-----:R-:W-:-:S04]  /*16d0*/  @P1 LEA R26, P4, R30, R20, 0x2 ;  /* 0x000000141e1a1211 */ /* 0x001fc800078810ff */
[----:B------:R-:W-:Y:S02]  /*16e0*/  @P1 LEA.HI.X R27, R30, R21, R7, 0x2, P4 ;  /* 0x000000151e1b1211 */ /* 0x000fe400020f1407 */
[----:B------:R-:W3:Y:S04]  /*16f0*/  @!P3 LDC R7, c[0x3][0x60] ;  /* 0x00c01800ff07bb82 */ /* 0x000ee80000000800 */
[----:B------:R-:W2:Y:S01]  /*1700*/  @P1 LDG.E.CONSTANT R27, desc[UR4][R26.64] ;  /* 0x000000041a1b1981 */ /* 0x000ea2000c1e9900 */
[----:B------:R-:W-:-:S04]  /*1710*/  ISETP.NE.AND P4, PT, R4, RZ, PT ;  /* 0x000000ff0400720c */ /* 0x000fc80003f85270 */
[----:B------:R-:W-:-:S13]  /*1720*/  PLOP3.LUT P0, PT, P0, P4, PT, 0x80, 0x8 ;  /* 0x000000000008781c */ /* 0x000fda0000709070 */
[----:B------:R-:W0:Y:S01]  /*1730*/  @P0 LDC.64 R20, c[0x0][0x390] ;  /* 0x0000e400ff140b82 */ /* 0x000e220000000a00 */
[----:B------:R-:W-:Y:S02]  /*1740*/  @P0 IMAD.MOV.U32 R30, RZ, RZ, R14 ;  /* 0x000000ffff1e0224 */ /* 0x000fe400078e000e */
[----:B------:R-:W-:Y:S02]  /*1750*/  @P0 IMAD.MOV.U32 R31, RZ, RZ, R15 ;  /* 0x000000ffff1f0224 */ /* 0x000fe400078e000f */
[----:B------:R-:W-:-:S04]  /*1760*/  @P0 IMAD.WIDE.U32 R30, R3, UR10, R30 ;  /* 0x0000000a031e0c25 */ /* 0x000fc8000f8e001e */
[----:B---3--:R-:W-:Y:S01]  /*1770*/  @!P3 FFMA R0, R25, R7, R0 ;  /* 0x000000071900b223 */ /* 0x008fe20000000000 */
        /* <DEDUP_REMOVED lines=54> */
[----:B------:R-:W2:Y:S01]  /*1ae0*/  @P1 LDC R9, c[0x3][0x74] ;  /* 0x00c01d00ff091b82 */ /* 0x000ea20000000800 */
[----:B------:R-:W-:-:S03]  /*1af0*/  ISETP.NE.AND P4, PT, R6, RZ, PT ;  /* 0x000000ff0600720c */ /* 0x000fc60003f85270 */
[----:B------:R-:W4:Y:S01]  /*1b00*/  @!P3 LDG.E.CONSTANT R29, desc[UR4][R28.64] ;  /* 0x000000041c1db981 */ /* 0x000f22000c1e9900 */
[----:B--2---:R-:W-:Y:S01]  /*1b10*/  @P1 FFMA R0, R27, R9, R0 ;  /* 0x000000091b001223 */ /* 0x004fe20000000000 */
        /* <DEDUP_REMOVED lines=53> */
[----:B------:R-:W-:Y:S01]  /*1e70*/  IADD3 R7, PT, PT, R3, 0x2, RZ ;  /* 0x0000000203077810 */ /* 0x000fe20007ffe0ff */
        /* <DEDUP_REMOVED lines=53> */
[----:B------:R-:W-:Y:S01]  /*21d0*/  ISETP.NE.AND P4, PT, R4, RZ, PT ;  /* 0x000000ff0400720c */ /* 0x000fe20003f85270 */
[----:B------:R-:W2:Y:S03]  /*21e0*/  @!P3 LDC R9, c[0x3][0x98] ;  /* 0x00c02600ff09bb82 */ /* 0x000ea60000000800 */
[----:B------:R-:W-:Y:S01]  /*21f0*/  PLOP3.LUT P1, PT, P1, P4, PT, 0x80, 0x8 ;  /* 0x000000000008781c */ /* 0x000fe20000f29070 */
[----:B------:R-:W4:-:S12]  /*2200*/  @P2 LDG.E.CONSTANT R29, desc[UR4][R28.64] ;  /* 0x000000041c1d2981 */ /* 0x000f18000c1e9900 */
[----:B------:R-:W0:Y:S01]  /*2210*/  @P1 LDC.64 R20, c[0x0][0x390] ;  /* 0x0000e400ff141b82 */ /* 0x000e220000000a00 */
[----:B------:R-:W-:Y:S02]  /*2220*/  @P1 IMAD.MOV.U32 R30, RZ, RZ, R14 ;  /* 0x000000ffff1e1224 */ /* 0x000fe400078e000e */
[----:B------:R-:W-:Y:S02]  /*2230*/  @P1 IMAD.MOV.U32 R31, RZ, RZ, R15 ;  /* 0x000000ffff1f1224 */ /* 0x000fe400078e000f */
[----:B------:R-:W-:-:S04]  /*2240*/  @P1 IMAD.WIDE.U32 R30, R7, UR10, R30 ;  /* 0x0000000a071e1c25 */ /* 0x000fc8000f8e001e */
[----:B------:R-:W-:Y:S02]  /*2250*/  @P1 IMAD R7, R7, UR11, R31 ;  /* 0x0000000b07071c24 */ /* 0x000fe4000f8e021f */
[----:B--2---:R-:W-:Y:S01]  /*2260*/  @!P3 FFMA R0, R27, R9, R0 ;  /* 0x000000091b00b223 */ /* 0x004fe20000000000 */
[----:B0-----:R-:W-:-:S04]  /*2270*/  @P1 LEA R26, P3, R30, R20, 0x2 ;  /* 0x000000141e1a1211 */ /* 0x001fc800078610ff */
[----:B------:R-:W-:-:S06]  /*2280*/  @P1 LEA.HI.X R27, R30, R21, R7, 0x2, P3 ;  /* 0x000000151e1b1211 */ /* 0x000fcc00018f1407 */
[----:B------:R-:W2:Y:S01]  /*2290*/  @P1 LDG.E.CONSTANT R27, desc[UR4][R26.64] ;  /* 0x000000041a1b1981 */ /* 0x000ea2000c1e9900 */
[----:B------:R-:W-:Y:S02]  /*22a0*/  ISETP.NE.AND P4, PT, R5, RZ, PT ;  /* 0x000000ff0500720c */ /* 0x000fe40003f85270 */
[----:B------:R-:W3:Y:S02]  /*22b0*/  @P0 LDC R5, c[0x3][0x9c] ;  /* 0x00c02700ff050b82 */ /* 0x000ee40000000800 */
[----:B---3--:R-:W-:Y:S01]  /*22c0*/  @P0 FFMA R0, R25, R5, R0 ;  /* 0x0000000519000223 */ /* 0x008fe20000000000 */
[----:B------:R-:W-:-:S05]  /*22d0*/  VIADD R5, R3, 0x3 ;  /* 0x0000000303057836 */ /* 0x000fca0000000000 */
[----:B------:R-:W-:Y:S02]  /*22e0*/  SHF.R.S32.HI R7, RZ, 0x1f, R5 ;  /* 0x0000001fff077819 */ /* 0x000fe40000011405 */
[----:B------:R-:W-:-:S04]  /*22f0*/  ISETP.GE.U32.AND P0, PT, R5, UR8, PT ;  /* 0x0000000805007c0c */ /* 0x000fc8000bf06070 */
[----:B------:R-:W-:-:S04]  /*2300*/  ISETP.GE.U32.AND.EX P0, PT, R7, UR9, PT, P0 ;  /* 0x0000000907007c0c */ /* 0x000fc8000bf06100 */
[----:B------:R-:W-:-:S04]  /*2310*/  ISETP.GT.AND P0, PT, R5, -0x1, !P0 ;  /* 0xffffffff0500780c */ /* 0x000fc80004704270 */
[----:B------:R-:W-:-:S13]  /*2320*/  PLOP3.LUT P6, PT, P0, P6, PT, 0x80, 0x8 ;  /* 0x000000000008781c */ /* 0x000fda00007cd070 */
[----:B------:R-:W0:Y:S01]  /*2330*/  @P6 LDC.64 R20, c[0x0][0x390] ;  /* 0x0000e400ff146b82 */ /* 0x000e220000000a00 */
[----:B------:R-:W-:Y:S01]  /*2340*/  @P6 IMAD.MOV.U32 R23, RZ, RZ, RZ ;  /* 0x000000ffff176224 */ /* 0x000fe200078e00ff */
[----:B------:R-:W-:Y:S01]  /*2350*/  PLOP3.LUT P5, PT, P0, P5, PT, 0x80, 0x8 ;  /* 0x000000000008781c */ /* 0x000fe200007ab070 */
[----:B------:R-:W-:-:S04]  /*2360*/  @P6 IMAD.WIDE.U32 R22, R5, UR10, R22 ;  /* 0x0000000a05166c25 */ /* 0x000fc8000f8e0016 */
[----:B------:R-:W-:Y:S01]  /*2370*/  @P6 IMAD R7, R5, UR11, R23 ;  /* 0x0000000b05076c24 */ /* 0x000fe2000f8e0217 */
[----:B0-----:R-:W-:-:S04]  /*2380*/  @P6 LEA R20, P3, R22, R20, 0x2 ;  /* 0x0000001416146211 */ /* 0x001fc800078610ff */
[----:B------:R-:W-:Y:S02]  /*2390*/  @P6 LEA.HI.X R21, R22, R21, R7, 0x2, P3 ;  /* 0x0000001516156211 */ /* 0x000fe400018f1407 */
[----:B------:R-:W-:Y:S01]  /*23a0*/  P2R R7, PR, RZ, 0x40 ;  /* 0x00000040ff077803 */ /* 0x000fe20000000000 */
[----:B------:R-:W0:Y:S01]  /*23b0*/  @P5 LDC.64 R22, c[0x0][0x390] ;  /* 0x0000e400ff165b82 */ /* 0x000e220000000a00 */
[----:B------:R-:W-:-:S07]  /*23c0*/  ISETP.NE.AND P6, PT, R4, RZ, PT ;  /* 0x000000ff0400720c */ /* 0x000fce0003fc5270 */
[----:B------:R-:W4:Y:S01]  /*23d0*/  @P2 LDC R4, c[0x3][0xa0] ;  /* 0x00c02800ff042b82 */ /* 0x000f220000000800 */
[----:B------:R-:W-:Y:S01]  /*23e0*/  @P5 IMAD.MOV.U32 R13, RZ, RZ, RZ ;  /* 0x000000ffff0d5224 */ /* 0x000fe200078e00ff */
[----:B------:R-:W-:Y:S01]  /*23f0*/  PLOP3.LUT P4, PT, P0, P4, PT, 0x80, 0x8 ;  /* 0x000000000008781c */ /* 0x000fe20000789070 */
[----:B------:R-:W-:-:S04]  /*2400*/  @P5 IMAD.WIDE.U32 R12, R5, UR10, R12 ;  /* 0x0000000a050c5c25 */ /* 0x000fc8000f8e000c */
[----:B----4-:R-:W-:Y:S01]  /*2410*/  @P2 FFMA R0, R29, R4, R0 ;  /* 0x000000041d002223 */ /* 0x010fe20000000000 */
[----:B------:R-:W-:Y:S01]  /*2420*/  @P5 IMAD R4, R5, UR11, R13 ;  /* 0x0000000b05045c24 */ /* 0x000fe2000f8e020d */
[----:B0-----:R-:W-:-:S04]  /*2430*/  @P5 LEA R22, P2, R12, R22, 0x2 ;  /* 0x000000160c165211 */ /* 0x001fc800078410ff */
[----:B------:R-:W-:Y:S02]  /*2440*/  @P5 LEA.HI.X R23, R12, R23, R4, 0x2, P2 ;  /* 0x000000170c175211 */ /* 0x000fe400010f1404 */
[----:B------:R-:W2:Y:S08]  /*2450*/  @P1 LDC R4, c[0x3][0xa4] ;  /* 0x00c02900ff041b82 */ /* 0x000eb00000000800 */
[----:B------:R-:W0:Y:S01]  /*2460*/  @P4 LDC.64 R12, c[0x0][0x390] ;  /* 0x0000e400ff0c4b82 */ /* 0x000e220000000a00 */
[----:B------:R-:W-:Y:S01]  /*2470*/  @P4 IMAD.MOV.U32 R24, RZ, RZ, R8 ;  /* 0x000000ffff184224 */ /* 0x000fe200078e0008 */
[----:B------:R-:W-:Y:S01]  /*2480*/  ISETP.LT.OR P3, PT, R18, RZ, !P0 ;  /* 0x000000ff1200720c */ /* 0x000fe20004761670 */
[----:B------:R-:W-:Y:S01]  /*2490*/  @P4 IMAD.MOV.U32 R25, RZ, RZ, RZ ;  /* 0x000000ffff194224 */ /* 0x000fe200078e00ff */
[----:B------:R-:W-:Y:S01]  /*24a0*/  ISETP.NE.AND P2, PT, R6, RZ, PT ;  /* 0x000000ff0600720c */ /* 0x000fe20003f45270 */
[----:B------:R-:W3:Y:S01]  /*24b0*/  @P5 LDG.E.CONSTANT R23, desc[UR4][R22.64] ;  /* 0x0000000416175981 */ /* 0x000ee2000c1e9900 */
[----:B------:R-:W-:-:S02]  /*24c0*/  @P4 IMAD.WIDE.U32 R24, R5, UR10, R24 ;  /* 0x0000000a05184c25 */ /* 0x000fc4000f8e0018 */
[----:B------:R-:W-:-:S07]  /*24d0*/  PLOP3.LUT P2, PT, P0, P2, PT, 0x80, 0x8 ;  /* 0x000000000008781c */ /* 0x000fce0000745070 */
[----:B------:R-:W4:Y:S06]  /*24e0*/  @!P3 LDC R6, c[0x3][0xb4] ;  /* 0x00c02d00ff06bb82 */ /* 0x000f2c0000000800 */
[----:B------:R-:W-:Y:S02]  /*24f0*/  @P2 IMAD.MOV.U32 R11, RZ, RZ, RZ ;  /* 0x000000ffff0b2224 */ /* 0x000fe400078e00ff */
[----:B------:R-:W-:-:S04]  /*2500*/  @P2 IMAD.WIDE.U32 R10, R5, UR10, R10 ;  /* 0x0000000a050a2c25 */ /* 0x000fc8000f8e000a */
[----:B--2---:R-:W-:Y:S01]  /*2510*/  @P1 FFMA R0, R27, R4, R0 ;  /* 0x000000041b001223 */ /* 0x004fe20000000000 */
[----:B------:R-:W-:Y:S01]  /*2520*/  @P4 IMAD R4, R5, UR11, R25 ;  /* 0x0000000b05044c24 */ /* 0x000fe2000f8e0219 */
[----:B0-----:R-:W-:-:S04]  /*2530*/  @P4 LEA R8, P1, R24, R12, 0x2 ;  /* 0x0000000c18084211 */ /* 0x001fc800078210ff */
[----:B------:R-:W-:Y:S02]  /*2540*/  @P4 LEA.HI.X R9, R24, R13, R4, 0x2, P1 ;  /* 0x0000000d18094211 */ /* 0x000fe400008f1404 */
[----:B------:R-:W0:Y:S01]  /*2550*/  @!P3 LDC.64 R12, c[0x0][0x390] ;  /* 0x0000e400ff0cbb82 */ /* 0x000e220000000a00 */
[--C-:B------:R-:W-:Y:S01]  /*2560*/  SHF.R.S32.HI R25, RZ, 0x1f, R18.reuse ;  /* 0x0000001fff197819 */ /* 0x100fe20000011412 */
[----:B------:R-:W-:Y:S02]  /*2570*/  @!P3 IMAD.MOV.U32 R24, RZ, RZ, R18 ;  /* 0x000000ffff18b224 */ /* 0x000fe400078e0012 */
[----:B------:R2:W5:Y:S02]  /*2580*/  @P4 LDG.E.CONSTANT R9, desc[UR4][R8.64] ;  /* 0x0000000408094981 */ /* 0x000564000c1e9900 */
[----:B------:R-:W-:-:S04]  /*2590*/  @!P3 IMAD.WIDE.U32 R24, R5, UR10, R24 ;  /* 0x0000000a0518bc25 */ /* 0x000fc8000f8e0018 */
[----:B------:R-:W-:Y:S01]  /*25a0*/  @!P3 IMAD R4, R5, UR11, R25 ;  /* 0x0000000b0504bc24 */ /* 0x000fe2000f8e0219 */
[----:B0-----:R-:W-:-:S04]  /*25b0*/  @!P3 LEA R12, P1, R24, R12, 0x2 ;  /* 0x0000000c180cb211 */ /* 0x001fc800078210ff */
[----:B------:R-:W-:Y:S02]  /*25c0*/  @!P3 LEA.HI.X R13, R24, R13, R4, 0x2, P1 ;  /* 0x0000000d180db211 */ /* 0x000fe400008f1404 */
[----:B------:R-:W0:Y:S01]  /*25d0*/  @P2 LDC.64 R24, c[0x0][0x390] ;  /* 0x0000e400ff182b82 */ /* 0x000e220000000a00 */
[----:B------:R-:W-:-:S03]  /*25e0*/  @P2 IMAD R4, R5, UR11, R11 ;  /* 0x0000000b05042c24 */ /* 0x000fc6000f8e020b */
[----:B------:R-:W4:Y:S01]  /*25f0*/  @!P3 LDG.E.CONSTANT R13, desc[UR4][R12.64] ;  /* 0x000000040c0db981 */ /* 0x000f22000c1e9900 */
[----:B0-----:R-:W-:-:S04]  /*2600*/  @P2 LEA R24, P1, R10, R24, 0x2 ;  /* 0x000000180a182211 */ /* 0x001fc800078210ff */
[----:B------:R-:W-:Y:S02]  /*2610*/  @P2 LEA.HI.X R25, R10, R25, R4, 0x2, P1 ;  /* 0x000000190a192211 */ /* 0x000fe400008f1404 */
[----:B------:R-:W-:Y:S01]  /*2620*/  ISETP.NE.AND P1, PT, R2, RZ, PT ;  /* 0x000000ff0200720c */ /* 0x000fe20003f25270 */
[----:B------:R-:W3:Y:S03]  /*2630*/  @P5 LDC R4, c[0x3][0xac] ;  /* 0x00c02b00ff045b82 */ /* 0x000ee60000000800 */
[----:B------:R-:W-:Y:S01]  /*2640*/  PLOP3.LUT P1, PT, P0, P1, PT, 0x80, 0x8 ;  /* 0x000000000008781c */ /* 0x000fe20000723070 */
[----:B------:R-:W4:-:S12]  /*2650*/  @P2 LDG.E.CONSTANT R25, desc[UR4][R24.64] ;  /* 0x0000000418192981 */ /* 0x000f18000c1e9900 */
[----:B------:R-:W0:Y:S01]  /*2660*/  @P1 LDC.64 R10, c[0x0][0x390] ;  /* 0x0000e400ff0a1b82 */ /* 0x000e220000000a00 */
[----:B------:R-:W-:Y:S01]  /*2670*/  @P1 IMAD.MOV.U32 R17, RZ, RZ, RZ ;  /* 0x000000ffff111224 */ /* 0x000fe200078e00ff */
[----:B------:R-:W-:Y:S01]  /*2680*/  PLOP3.LUT P0, PT, P0, P6, PT, 0x80, 0x8 ;  /* 0x000000000008781c */ /* 0x000fe2000070d070 */
[----:B------:R-:W-:-:S04]  /*2690*/  @P1 IMAD.WIDE.U32 R16, R5, UR10, R16 ;  /* 0x0000000a05101c25 */ /* 0x000fc8000f8e0010 */
[----:B------:R-:W-:-:S08]  /*26a0*/  @P1 IMAD R2, R5, UR11, R17 ;  /* 0x0000000b05021c24 */ /* 0x000fd0000f8e0211 */
[----:B--2---:R-:W2:Y:S01]  /*26b0*/  @P0 LDC R8, c[0x3][0xc0] ;  /* 0x00c03000ff080b82 */ /* 0x004ea20000000800 */
[----:B0-----:R-:W-:-:S04]  /*26c0*/  @P1 LEA R10, P6, R16, R10, 0x2 ;  /* 0x0000000a100a1211 */ /* 0x001fc800078c10ff */
[----:B------:R-:W-:-:S03]  /*26d0*/  @P1 LEA.HI.X R11, R16, R11, R2, 0x2, P6 ;  /* 0x0000000b100b1211 */ /* 0x000fc600030f1402 */
[----:B------:R-:W0:Y:S01]  /*26e0*/  @P0 LDC.64 R16, c[0x0][0x390] ;  /* 0x0000e400ff100b82 */ /* 0x000e220000000a00 */
[C---:B------:R-:W-:Y:S02]  /*26f0*/  @P0 IMAD.WIDE.U32 R14, R5.reuse, UR10, R14 ;  /* 0x0000000a050e0c25 */ /* 0x040fe4000f8e000e */
[----:B------:R-:W2:Y:S02]  /*2700*/  @P1 LDG.E.CONSTANT R11, desc[UR4][R10.64] ;  /* 0x000000040a0b1981 */ /* 0x000ea4000c1e9900 */
[----:B------:R-:W-:Y:S01]  /*2710*/  @P0 IMAD R5, R5, UR11, R15 ;  /* 0x0000000b05050c24 */ /* 0x000fe2000f8e020f */
[----:B0-----:R-:W-:-:S04]  /*2720*/  @P0 LEA R16, P6, R14, R16, 0x2 ;  /* 0x000000100e100211 */ /* 0x001fc800078c10ff */
[----:B------:R-:W-:Y:S02]  /*2730*/  @P0 LEA.HI.X R17, R14, R17, R5, 0x2, P6 ;  /* 0x000000110e110211 */ /* 0x000fe400030f1405 */
[----:B------:R-:W-:Y:S01]  /*2740*/  ISETP.NE.AND P6, PT, R7, RZ, PT ;  /* 0x000000ff0700720c */ /* 0x000fe20003fc5270 */
[----:B------:R-:W5:Y:S03]  /*2750*/  @P4 LDC R5, c[0x3][0xb0] ;  /* 0x00c02c00ff054b82 */ /* 0x000f660000000800 */
[----:B------:R-:W2:Y:S05]  /*2760*/  @P0 LDG.E.CONSTANT R17, desc[UR4][R16.64] ;  /* 0x0000000410110981 */ /* 0x000eaa000c1e9900 */
[----:B------:R-:W0:Y:S04]  /*2770*/  @P2 LDC R7, c[0x3][0xb8] ;  /* 0x00c02e00ff072b82 */ /* 0x000e280000000800 */
[----:B------:R-:W3:Y:S04]  /*2780*/  @P6 LDG.E.CONSTANT R21, desc[UR4][R20.64] ;  /* 0x0000000414156981 */ /* 0x000ee8000c1e9900 */
[----:B------:R-:W3:Y:S08]  /*2790*/  @P6 LDC R2, c[0x3][0xa8] ;  /* 0x00c02a00ff026b82 */ /* 0x000ef00000000800 */
[----:B------:R-:W2:Y:S01]  /*27a0*/  @P1 LDC R14, c[0x3][0xbc] ;  /* 0x00c02f00ff0e1b82 */ /* 0x000ea20000000800 */
[----:B------:R-:W-:-:S04]  /*27b0*/  IMAD.WIDE.U32 R18, R3, UR10, R18 ;  /* 0x0000000a03127c25 */ /* 0x000fc8000f8e0012 */
[----:B------:R-:W-:Y:S02]  /*27c0*/  IMAD R3, R3, UR11, R19 ;  /* 0x0000000b03037c24 */ /* 0x000fe4000f8e0213 */
[----:B---3--:R-:W-:-:S04]  /*27d0*/  @P6 FFMA R0, R21, R2, R0 ;  /* 0x0000000215006223 */ /* 0x008fc80000000000 */
[----:B------:R-:W-:-:S04]  /*27e0*/  @P5 FFMA R0, R23, R4, R0 ;  /* 0x0000000417005223 */ /* 0x000fc80000000000 */
[----:B-----5:R-:W-:-:S04]  /*27f0*/  @P4 FFMA R0, R9, R5, R0 ;  /* 0x0000000509004223 */ /* 0x020fc80000000000 */
[----:B----4-:R-:W-:-:S04]  /*2800*/  @!P3 FFMA R0, R13, R6, R0 ;  /* 0x000000060d00b223 */ /* 0x010fc80000000000 */
[----:B0-----:R-:W-:Y:S01]  /*2810*/  @P2 FFMA R0, R25, R7, R0 ;  /* 0x0000000719002223 */ /* 0x001fe20000000000 */
[----:B-1----:R-:W-:-:S03]  /*2820*/  LEA R2, P2, R18, UR6, 0x2 ;  /* 0x0000000612027c11 */ /* 0x002fc6000f8410ff */
[----:B--2---:R-:W-:Y:S01]  /*2830*/  @P1 FFMA R0, R11, R14, R0 ;  /* 0x0000000e0b001223 */ /* 0x004fe20000000000 */
[----:B------:R-:W-:-:S03]  /*2840*/  LEA.HI.X R3, R18, UR7, R3, 0x2, P2 ;  /* 0x0000000712037c11 */ /* 0x000fc600090f1403 */
[----:B------:R-:W-:-:S05]  /*2850*/  @P0 FFMA R0, R17, R8, R0 ;  /* 0x0000000811000223 */ /* 0x000fca0000000000 */
[----:B------:R-:W-:Y:S01]  /*2860*/  STG.E desc[UR4][R2.64], R0 ;  /* 0x0000000002007986 */ /* 0x000fe2000c101904 */
[----:B------:R-:W-:Y:S05]  /*2870*/  EXIT ;  /* 0x000000000000794d */ /* 0x000fea0003800000 */
.L_x_0:
[----:B------:R-:W-:-:S00]  /*2880*/  BRA `(.L_x_0) ;  /* 0xfffffffc00fc7947 */ /* 0x000fc0000383ffff */
[----:B------:R-:W-:-:S00]  /*2890*/  NOP ;  /* 0x0000000000007918 */ /* 0x000fc00000000000 */
        /* <DEDUP_REMOVED lines=14> */
.L_x_38:


//--------------------- .text._Z8convolvemmmPfS_S_ --------------------------
	.section	.text._Z8convolvemmmPfS_S_,"ax",@progbits
	.align	128
        .global         _Z8convolvemmmPfS_S_
        .type           _Z8convolvemmmPfS_S_,@function
        .size           _Z8convolvemmmPfS_S_,(.L_x_39 - _Z8convolvemmmPfS_S_)
        .other          _Z8convolvemmmPfS_S_,@"STO_CUDA_ENTRY STV_DEFAULT"
_Z8convolvemmmPfS_S_:
.text._Z8convolvemmmPfS_S_:
[----:B------:R-:W-:Y:S01]  /*0000*/  LDC R1, c[0x0][0x37c] ;  /* 0x0000df00ff017b82 */ /* 0x000fe20000000800 */
[----:B------:R-:W0:Y:S01]  /*0010*/  S2R R12, SR_CTAID.X ;  /* 0x00000000000c7919 */ /* 0x000e220000002500 */
[----:B------:R-:W1:Y:S06]  /*0020*/  LDCU UR5, c[0x0][0x364] ;  /* 0x00006c80ff0577ac */ /* 0x000e6c0008000800 */
[----:B------:R-:W2:Y:S01]  /*0030*/  LDC R2, c[0x0][0x390] ;  /* 0x0000e400ff027b82 */ /* 0x000ea20000000800 */
[----:B------:R-:W0:Y:S01]  /*0040*/  S2R R13, SR_TID.X ;  /* 0x00000000000d7919 */ /* 0x000e220000002100 */
[----:B------:R-:W0:Y:S01]  /*0050*/  LDCU UR4, c[0x0][0x360] ;  /* 0x00006c00ff0477ac */ /* 0x000e220008000800 */
[----:B------:R-:W1:Y:S01]  /*0060*/  S2R R0, SR_CTAID.Y ;  /* 0x0000000000007919 */ /* 0x000e620000002600 */
[----:B------:R-:W3:Y:S01]  /*0070*/  LDCU.128 UR8, c[0x0][0x380] ;  /* 0x00007000ff0877ac */ /* 0x000ee20008000c00 */
[----:B------:R-:W1:Y:S01]  /*0080*/  S2R R3, SR_TID.Y ;  /* 0x0000000000037919 */ /* 0x000e620000002200 */
[----:B0-----:R-:W-:Y:S01]  /*0090*/  IMAD R12, R12, UR4, R13 ;  /* 0x000000040c0c7c24 */ /* 0x001fe2000f8e020d */
[----:B---3--:R-:W-:-:S04]  /*00a0*/  UMOV UR4, UR10 ;  /* 0x0000000a00047c82 */ /* 0x008fc80008000000 */
[----:B------:R-:W-:Y:S02]  /*00b0*/  ISETP.GE.U32.AND P0, PT, R12, UR4, PT ;  /* 0x000000040c007c0c */ /* 0x000fe4000bf06070 */
[----:B------:R-:W-:Y:S01]  /*00c0*/  SHF.R.S32.HI R13, RZ, 0x1f, R12 ;  /* 0x0000001fff0d7819 */ /* 0x000fe2000001140c */
[----:B-1----:R-:W-:Y:S01]  /*00d0*/  IMAD R0, R0, UR5, R3 ;  /* 0x0000000500007c24 */ /* 0x002fe2000f8e0203 */
[----:B------:R-:W-:Y:S01]  /*00e0*/  UMOV UR5, UR11 ;  /* 0x0000000b00057c82 */ /* 0x000fe20008000000 */
[----:B--2---:R-:W-:Y:S02]  /*00f0*/  LOP3.LUT R3, R2, 0x1, RZ, 0xc0, !PT ;  /* 0x0000000102037812 */ /* 0x004fe400078ec0ff */
[----:B------:R-:W-:Y:S02]  /*0100*/  ISETP.GE.U32.AND.EX P0, PT, R13, UR5, PT, P0 ;  /* 0x000000050d007c0c */ /* 0x000fe4000bf06100 */
[----:B------:R-:W-:Y:S02]  /*0110*/  ISETP.GE.U32.AND P1, PT, R0, UR8, PT ;  /* 0x0000000800007c0c */ /* 0x000fe4000bf26070 */
[----:B------:R-:W-:-:S02]  /*0120*/  ISETP.NE.U32.AND P2, PT, R3, 0x1, PT ;  /* 0x000000010300780c */ /* 0x000fc40003f45070 */
[----:B------:R-:W-:-:S04]  /*0130*/  ISETP.GE.U32.OR.EX P0, PT, RZ, UR9, P0, P1 ;  /* 0x00000009ff007c0c */ /* 0x000fc80008706510 */
[----:B------:R-:W-:-:S13]  /*0140*/  ISETP.NE.U32.OR.EX P0, PT, RZ, RZ, P0, P2 ;  /* 0x000000ffff00720c */ /* 0x000fda0000705520 */
[----:B------:R-:W-:Y:S05]  /*0150*/  @P0 EXIT ;  /* 0x000000000000094d */ /* 0x000fea0003800000 */
[----:B------:R-:W0:Y:S01]  /*0160*/  LDC R3, c[0x0][0x394] ;  /* 0x0000e500ff037b82 */ /* 0x000e220000000800 */
[----:B------:R-:W1:Y:S01]  /*0170*/  LDCU.64 UR8, c[0x0][0x358] ;  /* 0x00006b00ff0877ac */ /* 0x000e620008000a00 */
[----:B------:R-:W-:Y:S01]  /*0180*/  IMAD.MOV.U32 R24, RZ, RZ, RZ ;  /* 0x000000ffff187224 */ /* 0x000fe200078e00ff */
[----:B0-----:R-:W-:-:S04]  /*0190*/  SHF.R.U64 R2, R2, 0x1, R3 ;  /* 0x0000000102027819 */ /* 0x001fc80000001203 */
[----:B------:R-:W-:-:S13]  /*01a0*/  ISETP.GE.AND P0, PT, R2, RZ, PT ;  /* 0x000000ff0200720c */ /* 0x000fda0003f06270 */
[----:B-1----:R-:W-:Y:S05]  /*01b0*/  @!P0 BRA `(.L_x_1) ;  /* 0x0000001c00948947 */ /* 0x002fea0003800000 */
[----:B------:R-:W-:Y:S02]  /*01c0*/  IMAD.SHL.U32 R3, R2, 0x2, RZ ;  /* 0x0000000202037824 */ /* 0x000fe400078e00ff */
[----:B------:R-:W-:-:S03]  /*01d0*/  IMAD.MOV.U32 R24, RZ, RZ, RZ ;  /* 0x000000ffff187224 */ /* 0x000fc600078e00ff */
[----:B------:R-:W-:Y:S01]  /*01e0*/  LOP3.LUT P5, RZ, R3, 0x4, RZ, 0xc0, !PT ;  /* 0x0000000403ff7812 */ /* 0x000fe200078ac0ff */
[----:B------:R-:W-:-:S05]  /*01f0*/  IMAD.MOV R3, RZ, RZ, -R2 ;  /* 0x000000ffff037224 */ /* 0x000fca00078e0a02 */
[----:B------:R-:W-:-:S07]  /*0200*/  MOV R5, R3 ;  /* 0x0000000300057202 */ /* 0x000fce0000000f00 */
.L_x_36:
[----:B------:R-:W0:Y:S01]  /*0210*/  LDCU.64 UR4, c[0x0][0x380] ;  /* 0x00007000ff0477ac */ /* 0x000e220008000a00 */
[----:B------:R-:W-:Y:S01]  /*0220*/  ISETP.GE.U32.AND P1, PT, R2, 0x4, PT ;  /* 0x000000040200780c */ /* 0x000fe20003f26070 */
[----:B------:R-:W-:Y:S01]  /*0230*/  IMAD.IADD R4, R0, 0x1, R5 ;  /* 0x0000000100047824 */ /* 0x000fe200078e0205 */
[C---:B------:R-:W-:Y:S01]  /*0240*/  ISETP.NE.AND P6, PT, R5.reuse, R2, PT ;  /* 0x000000020500720c */ /* 0x040fe20003fc5270 */
[C---:B------:R-:W-:Y:S02]  /*0250*/  IMAD.IADD R7, R5.reuse, 0x1, R2 ;  /* 0x0000000105077824 */ /* 0x040fe400078e0202 */
[----:B------:R-:W-:Y:S01]  /*0260*/  IMAD.MOV.U32 R9, RZ, RZ, R3 ;  /* 0x000000ffff097224 */ /* 0x000fe200078e0003 */
[----:B------:R-:W-:Y:S01]  /*0270*/  SHF.R.S32.HI R6, RZ, 0x1f, R4 ;  /* 0x0000001fff067819 */ /* 0x000fe20000011404 */
[----:B------:R-:W-:Y:S01]  /*0280*/  VIADD R5, R5, 0x1 ;  /* 0x0000000105057836 */ /* 0x000fe20000000000 */
[----:B------:R-:W-:Y:S02]  /*0290*/  SHF.R.S32.HI R8, RZ, 0x1f, R7 ;  /* 0x0000001fff087819 */ /* 0x000fe40000011407 */
[----:B0-----:R-:W-:-:S04]  /*02a0*/  ISETP.GE.U32.AND P0, PT, R4, UR4, PT ;  /* 0x0000000404007c0c */ /* 0x001fc8000bf06070 */
[----:B------:R-:W-:-:S04]  /*02b0*/  ISETP.GE.U32.AND.EX P0, PT, R6, UR5, PT, P0 ;  /* 0x0000000506007c0c */ /* 0x000fc8000bf06100 */
[----:B------:R-:W-:Y:S01]  /*02c0*/  ISETP.GT.AND P0, PT, R4, -0x1, !P0 ;  /* 0xffffffff0400780c */ /* 0x000fe20004704270 */
[----:B------:R-:W-:-:S12]  /*02d0*/  @!P1 BRA `(.L_x_2) ;  /* 0x0000000c00f49947 */ /* 0x000fd80003800000 */
[----:B------:R-:W0:Y:S01]  /*02e0*/  LDC.64 R10, c[0x0][0x3a0] ;  /* 0x0000e800ff0a7b82 */ /* 0x000e220000000a00 */
[----:B------:R-:W-:Y:S01]  /*02f0*/  SHF.L.U32 R23, R2, 0x1, RZ ;  /* 0x0000000102177819 */ /* 0x000fe200000006ff */
[----:B------:R-:W-:Y:S01]  /*0300*/  IMAD.IADD R22, R12, 0x1, -R2 ;  /* 0x000000010c167824 */ /* 0x000fe200078e0a02 */
[----:B------:R-:W-:Y:S01]  /*0310*/  IADD3 R9, PT, PT, -R2, 0x3, RZ ;  /* 0x0000000302097810 */ /* 0x000fe20007ffe1ff */
[----:B------:R-:W1:Y:S01]  /*0320*/  LDCU.64 UR14, c[0x0][0x388] ;  /* 0x00007100ff0e77ac */ /* 0x000e620008000a00 */
[----:B------:R-:W-:Y:S01]  /*0330*/  LOP3.LUT R23, R23, 0xfffffff8, RZ, 0xc0, !PT ;  /* 0xfffffff817177812 */ /* 0x000fe200078ec0ff */
[----:B------:R-:W2:Y:S04]  /*0340*/  LDCU.128 UR4, c[0x0][0x390] ;  /* 0x00007200ff0477ac */ /* 0x000ea80008000c00 */
[----:B------:R-:W-:Y:S01]  /*0350*/  IMAD.MOV R23, RZ, RZ, -R23 ;  /* 0x000000ffff177224 */ /* 0x000fe200078e0a17 */
[----:B------:R-:W-:-:S06]  /*0360*/  UMOV UR10, 0x3 ;  /* 0x00000003000a7882 */ /* 0x000fcc0000000000 */
.L_x_19:
[C---:B-1----:R-:W-:Y:S01]  /*0370*/  ISETP.GE.U32.AND P1, PT, R22.reuse, UR14, PT ;  /* 0x0000000e16007c0c */ /* 0x042fe2000bf26070 */
[----:B------:R-:W-:Y:S01]  /*0380*/  VIADD R26, R22, 0x1 ;  /* 0x00000001161a7836 */ /* 0x000fe20000000000 */
[----:B------:R-:W-:Y:S01]  /*0390*/  SHF.R.S32.HI R14, RZ, 0x1f, R22 ;  /* 0x0000001fff0e7819 */ /* 0x000fe20000011416 */
[----:B------:R-:W-:Y:S03]  /*03a0*/  BSSY.RECONVERGENT B0, `(.L_x_3) ;  /* 0x000001f000007945 */ /* 0x000fe60003800200 */
[----:B------:R-:W-:Y:S02]  /*03b0*/  ISETP.GE.U32.AND.EX P1, PT, R14, UR15, PT, P1 ;  /* 0x0000000f0e007c0c */ /* 0x000fe4000bf26110 */
[----:B------:R-:W-:Y:S02]  /*03c0*/  ISETP.GE.U32.AND P2, PT, R26, UR14, PT ;  /* 0x0000000e1a007c0c */ /* 0x000fe4000bf46070 */
[----:B------:R-:W-:-:S02]  /*03d0*/  ISETP.GT.AND P1, PT, R22, -0x1, !P1 ;  /* 0xffffffff1600780c */ /* 0x000fc40004f24270 */
[----:B------:R-:W-:Y:S02]  /*03e0*/  SHF.R.S32.HI R15, RZ, 0x1f, R26 ;  /* 0x0000001fff0f7819 */ /* 0x000fe4000001141a */
[----:B------:R-:W-:Y:S02]  /*03f0*/  PLOP3.LUT P1, PT, P0, P1, PT, 0x80, 0x8 ;  /* 0x000000000008781c */ /* 0x000fe40000723070 */
[----:B------:R-:W-:-:S04]  /*0400*/  ISETP.GE.U32.AND.EX P2, PT, R15, UR15, PT, P2 ;  /* 0x0000000f0f007c0c */ /* 0x000fc8000bf46120 */
[----:B------:R-:W-:-:S04]  /*0410*/  ISETP.GT.AND P2, PT, R26, -0x1, !P2 ;  /* 0xffffffff1a00780c */ /* 0x000fc80005744270 */
[----:B------:R-:W-:-:S03]  /*0420*/  PLOP3.LUT P2, PT, P0, P2, PT, 0x80, 0x8 ;  /* 0x000000000008781c */ /* 0x000fc60000745070 */
[----:B------:R-:W-:Y:S10]  /*0430*/  @!P1 BRA `(.L_x_4) ;  /* 0x0000000000549947 */ /* 0x000ff40003800000 */
[----:B------:R-:W-:Y:S01]  /*0440*/  UIADD3 UR11, UPT, UPT, UR10, -0x3, URZ ;  /* 0xfffffffd0a0b7890 */ /* 0x000fe2000fffe0ff */
[----:B------:R-:W-:Y:S02]  /*0450*/  IMAD R25, R6, UR14, RZ ;  /* 0x0000000e06197c24 */ /* 0x000fe4000f8e02ff */
[----:B------:R-:W-:Y:S01]  /*0460*/  IMAD.MOV.U32 R14, RZ, RZ, R22 ;  /* 0x000000ffff0e7224 */ /* 0x000fe200078e0016 */
[----:B------:R-:W-:Y:S01]  /*0470*/  USHF.R.S32.HI UR12, URZ, 0x1f, UR11 ;  /* 0x0000001fff0c7899 */ /* 0x000fe2000801140b */
[----:B------:R-:W-:Y:S02]  /*0480*/  IMAD.MOV.U32 R15, RZ, RZ, RZ ;  /* 0x000000ffff0f7224 */ /* 0x000fe400078e00ff */
[----:B--2---:R-:W-:Y:S02]  /*0490*/  IMAD R18, R8, UR4, RZ ;  /* 0x0000000408127c24 */ /* 0x004fe4000f8e02ff */
[----:B------:R-:W-:Y:S01]  /*04a0*/  IMAD.U32 R16, RZ, RZ, UR11 ;  /* 0x0000000bff107e24 */ /* 0x000fe2000f8e00ff */
[----:B------:R-:W-:Y:S01]  /*04b0*/  MOV R17, UR12 ;  /* 0x0000000c00117c02 */ /* 0x000fe20008000f00 */
[----:B------:R-:W-:-:S04]  /*04c0*/  IMAD.WIDE.U32 R20, R4, UR14, R14 ;  /* 0x0000000e04147c25 */ /* 0x000fc8000f8e000e */
[----:B------:R-:W-:Y:S02]  /*04d0*/  IMAD R25, R4, UR15, R25 ;  /* 0x0000000f04197c24 */ /* 0x000fe4000f8e0219 */
[C---:B------:R-:W-:Y:S01]  /*04e0*/  IMAD R19, R7.reuse, UR5, R18 ;  /* 0x0000000507137c24 */ /* 0x040fe2000f8e0212 */
[----:B------:R-:W-:Y:S01]  /*04f0*/  LEA R18, P1, R20, UR6, 0x2 ;  /* 0x0000000614127c11 */ /* 0x000fe2000f8210ff */
[----:B------:R-:W-:-:S04]  /*0500*/  IMAD.WIDE.U32 R16, R7, UR4, R16 ;  /* 0x0000000407107c25 */ /* 0x000fc8000f8e0010 */
[----:B------:R-:W-:Y:S01]  /*0510*/  IMAD.IADD R21, R21, 0x1, R25 ;  /* 0x0000000115157824 */ /* 0x000fe200078e0219 */
[----:B0-----:R-:W-:Y:S01]  /*0520*/  LEA R14, P3, R16, R10, 0x2 ;  /* 0x0000000a100e7211 */ /* 0x001fe200078610ff */
[----:B------:R-:W-:-:S03]  /*0530*/  IMAD.IADD R15, R17, 0x1, R19 ;  /* 0x00000001110f7824 */ /* 0x000fc600078e0213 */
[----:B------:R-:W-:Y:S02]  /*0540*/  LEA.HI.X R19, R20, UR7, R21, 0x2, P1 ;  /* 0x0000000714137c11 */ /* 0x000fe400088f1415 */
[----:B------:R-:W-:-:S04]  /*0550*/  LEA.HI.X R15, R16, R11, R15, 0x2, P3 ;  /* 0x0000000b100f7211 */ /* 0x000fc800018f140f */
[----:B------:R-:W2:Y:S04]  /*0560*/  LDG.E.CONSTANT R19, desc[UR8][R18.64] ;  /* 0x0000000812137981 */ /* 0x000ea8000c1e9900 */
[----:B------:R-:W2:Y:S02]  /*0570*/  LDG.E.CONSTANT R14, desc[UR8][R14.64] ;  /* 0x000000080e0e7981 */ /* 0x000ea4000c1e9900 */
[----:B--2---:R-:W-:-:S07]  /*0580*/  FFMA R24, R19, R14, R24 ;  /* 0x0000000e13187223 */ /* 0x004fce0000000018 */
.L_x_4:
[----:B--2---:R-:W-:Y:S05]  /*0590*/  BSYNC.RECONVERGENT B0 ;  /* 0x0000000000007941 */ /* 0x004fea0003800200 */
.L_x_3:
[----:B------:R-:W-:Y:S01]  /*05a0*/  BSSY.RECONVERGENT B0, `(.L_x_5) ;  /* 0x0000018000007945 */ /* 0x000fe20003800200 */
[----:B------:R-:W-:-:S03]  /*05b0*/  IADD3 R25, PT, PT, R22, 0x2, RZ ;  /* 0x0000000216197810 */ /* 0x000fc60007ffe0ff */
[----:B------:R-:W-:Y:S05]  /*05c0*/  @!P2 BRA `(.L_x_6) ;  /* 0x000000000054a947 */ /* 0x000fea0003800000 */
[----:B------:R-:W-:Y:S01]  /*05d0*/  UIADD3 UR11, UPT, UPT, UR10, -0x2, URZ ;  /* 0xfffffffe0a0b7890 */ /* 0x000fe2000fffe0ff */
[----:B------:R-:W-:Y:S02]  /*05e0*/  IMAD R15, R6, UR14, RZ ;  /* 0x0000000e060f7c24 */ /* 0x000fe4000f8e02ff */
[----:B------:R-:W-:Y:S01]  /*05f0*/  IMAD.MOV.U32 R20, RZ, RZ, R26 ;  /* 0x000000ffff147224 */ /* 0x000fe200078e001a */
[----:B------:R-:W-:Y:S01]  /*0600*/  USHF.R.S32.HI UR12, URZ, 0x1f, UR11 ;  /* 0x0000001fff0c7899 */ /* 0x000fe2000801140b */
[----:B------:R-:W-:Y:S02]  /*0610*/  IMAD.MOV.U32 R21, RZ, RZ, RZ ;  /* 0x000000ffff157224 */ /* 0x000fe400078e00ff */
[----:B------:R-:W-:Y:S02]  /*0620*/  IMAD R14, R8, UR4, RZ ;  /* 0x00000004080e7c24 */ /* 0x000fe4000f8e02ff */
[----:B------:R-:W-:Y:S02]  /*0630*/  IMAD.U32 R16, RZ, RZ, UR11 ;  /* 0x0000000bff107e24 */ /* 0x000fe4000f8e00ff */
[----:B------:R-:W-:-:S02]  /*0640*/  IMAD.U32 R17, RZ, RZ, UR12 ;  /* 0x0000000cff117e24 */ /* 0x000fc4000f8e00ff */
[----:B------:R-:W-:-:S04]  /*0650*/  IMAD.WIDE.U32 R20, R4, UR14, R20 ;  /* 0x0000000e04147c25 */ /* 0x000fc8000f8e0014 */
[----:B------:R-:W-:Y:S01]  /*0660*/  IMAD R15, R4, UR15, R15 ;  /* 0x0000000f040f7c24 */ /* 0x000fe2000f8e020f */
[----:B------:R-:W-:Y:S01]  /*0670*/  LEA R18, P1, R20, UR6, 0x2 ;  /* 0x0000000614127c11 */ /* 0x000fe2000f8210ff */
[C---:B------:R-:W-:Y:S02]  /*0680*/  IMAD R27, R7.reuse, UR5, R14 ;  /* 0x00000005071b7c24 */ /* 0x040fe4000f8e020e */
[----:B------:R-:W-:Y:S01]  /*0690*/  IMAD.WIDE.U32 R16, R7, UR4, R16 ;  /* 0x0000000407107c25 */ /* 0x000fe2000f8e0010 */
[----:B------:R-:W-:-:S03]  /*06a0*/  IADD3 R19, PT, PT, R15, R21, RZ ;  /* 0x000000150f137210 */ /* 0x000fc60007ffe0ff */
[----:B------:R-:W-:Y:S01]  /*06b0*/  IMAD.IADD R15, R27, 0x1, R17 ;  /* 0x000000011b0f7824 */ /* 0x000fe200078e0211 */
[----:B0-----:R-:W-:Y:S02]  /*06c0*/  LEA R14, P2, R16, R10, 0x2 ;  /* 0x0000000a100e7211 */ /* 0x001fe400078410ff */
[----:B------:R-:W-:Y:S02]  /*06d0*/  LEA.HI.X R19, R20, UR7, R19, 0x2, P1 ;  /* 0x0000000714137c11 */ /* 0x000fe400088f1413 */
[----:B------:R-:W-:-:S04]  /*06e0*/  LEA.HI.X R15, R16, R11, R15, 0x2, P2 ;  /* 0x0000000b100f7211 */ /* 0x000fc800010f140f */
[----:B------:R-:W2:Y:S04]  /*06f0*/  LDG.E.CONSTANT R19, desc[UR8][R18.64] ;  /* 0x0000000812137981 */ /* 0x000ea8000c1e9900 */
[----:B------:R-:W2:Y:S02]  /*0700*/  LDG.E.CONSTANT R14, desc[UR8][R14.64] ;  /* 0x000000080e0e7981 */ /* 0x000ea4000c1e9900 */
[----:B--2---:R-:W-:-:S07]  /*0710*/  FFMA R24, R19, R14, R24 ;  /* 0x0000000e13187223 */ /* 0x004fce0000000018 */
.L_x_6:
[----:B------:R-:W-:Y:S05]  /*0720*/  BSYNC.RECONVERGENT B0 ;  /* 0x0000000000007941 */ /* 0x000fea0003800200 */
.L_x_5:
[C---:B------:R-:W-:Y:S01]  /*0730*/  ISETP.GE.U32.AND P1, PT, R25.reuse, UR14, PT ;  /* 0x0000000e19007c0c */ /* 0x040fe2000bf26070 */
        /* <DEDUP_REMOVED lines=13> */
[----:B------:R-:W-:Y:S01]  /*0810*/  MOV R20, R25 ;  /* 0x0000001900147202 */ /* 0x000fe20000000f00 */
[----:B------:R-:W-:Y:S02]  /*0820*/  IMAD R15, R6, UR14, RZ ;  /* 0x0000000e060f7c24 */ /* 0x000fe4000f8e02ff */
        /* <DEDUP_REMOVED lines=18> */
.L_x_8:
[----:B------:R-:W-:Y:S05]  /*0950*/  BSYNC.RECONVERGENT B0 ;  /* 0x0000000000007941 */ /* 0x000fea0003800200 */
.L_x_7:
[----:B------:R-:W-:Y:S01]  /*0960*/  BSSY.RECONVERGENT B0, `(.L_x_9) ;  /* 0x0000017000007945 */ /* 0x000fe20003800200 */
[----:B------:R-:W-:-:S03]  /*0970*/  VIADD R25, R22, 0x4 ;  /* 0x0000000416197836 */ /* 0x000fc60000000000 */
[----:B------:R-:W-:Y:S05]  /*0980*/  @!P2 BRA `(.L_x_10) ;  /* 0x000000000050a947 */ /* 0x000fea0003800000 */
[----:B------:R-:W-:Y:S01]  /*0990*/  USHF.R.S32.HI UR11, URZ, 0x1f, UR10 ;  /* 0x0000001fff0b7899 */ /* 0x000fe2000801140a */
[----:B------:R-:W-:Y:S01]  /*09a0*/  IMAD R15, R6, UR14, RZ ;  /* 0x0000000e060f7c24 */ /* 0x000fe2000f8e02ff */
[----:B------:R-:W-:Y:S01]  /*09b0*/  MOV R16, UR10 ;  /* 0x0000000a00107c02 */ /* 0x000fe20008000f00 */
[----:B------:R-:W-:Y:S02]  /*09c0*/  IMAD.MOV.U32 R20, RZ, RZ, R26 ;  /* 0x000000ffff147224 */ /* 0x000fe400078e001a */
[----:B------:R-:W-:Y:S02]  /*09d0*/  IMAD.MOV.U32 R21, RZ, RZ, RZ ;  /* 0x000000ffff157224 */ /* 0x000fe400078e00ff */
[----:B------:R-:W-:Y:S02]  /*09e0*/  IMAD R14, R8, UR4, RZ ;  /* 0x00000004080e7c24 */ /* 0x000fe4000f8e02ff */
[----:B------:R-:W-:Y:S02]  /*09f0*/  IMAD.U32 R17, RZ, RZ, UR11 ;  /* 0x0000000bff117e24 */ /* 0x000fe4000f8e00ff */
[----:B------:R-:W-:-:S04]  /*0a00*/  IMAD.WIDE.U32 R20, R4, UR14, R20 ;  /* 0x0000000e04147c25 */ /* 0x000fc8000f8e0014 */
[----:B------:R-:W-:Y:S01]  /*0a10*/  IMAD R15, R4, UR15, R15 ;  /* 0x0000000f040f7c24 */ /* 0x000fe2000f8e020f */
[----:B------:R-:W-:Y:S01]  /*0a20*/  LEA R18, P1, R20, UR6, 0x2 ;  /* 0x0000000614127c11 */ /* 0x000fe2000f8210ff */
[C---:B------:R-:W-:Y:S02]  /*0a30*/  IMAD R27, R7.reuse, UR5, R14 ;  /* 0x00000005071b7c24 */ /* 0x040fe4000f8e020e */
[----:B------:R-:W-:-:S04]  /*0a40*/  IMAD.WIDE.U32 R16, R7, UR4, R16 ;  /* 0x0000000407107c25 */ /* 0x000fc8000f8e0010 */
[----:B------:R-:W-:Y:S01]  /*0a50*/  IMAD.IADD R19, R15, 0x1, R21 ;  /* 0x000000010f137824 */ /* 0x000fe200078e0215 */
[----:B------:R-:W-:Y:S02]  /*0a60*/  IADD3 R15, PT, PT, R27, R17, RZ ;  /* 0x000000111b0f7210 */ /* 0x000fe40007ffe0ff */
[----:B0-----:R-:W-:Y:S02]  /*0a70*/  LEA R14, P2, R16, R10, 0x2 ;  /* 0x0000000a100e7211 */ /* 0x001fe400078410ff */
[----:B------:R-:W-:Y:S02]  /*0a80*/  LEA.HI.X R19, R20, UR7, R19, 0x2, P1 ;  /* 0x0000000714137c11 */ /* 0x000fe400088f1413 */
[----:B------:R-:W-:-:S04]  /*0a90*/  LEA.HI.X R15, R16, R11, R15, 0x2, P2 ;  /* 0x0000000b100f7211 */ /* 0x000fc800010f140f */
[----:B------:R-:W2:Y:S04]  /*0aa0*/  LDG.E.CONSTANT R19, desc[UR8][R18.64] ;  /* 0x0000000812137981 */ /* 0x000ea8000c1e9900 */
[----:B------:R-:W2:Y:S02]  /*0ab0*/  LDG.E.CONSTANT R14, desc[UR8][R14.64] ;  /* 0x000000080e0e7981 */ /* 0x000ea4000c1e9900 */
[----:B--2---:R-:W-:-:S07]  /*0ac0*/  FFMA R24, R19, R14, R24 ;  /* 0x0000000e13187223 */ /* 0x004fce0000000018 */
.L_x_10:
[----:B------:R-:W-:Y:S05]  /*0ad0*/  BSYNC.RECONVERGENT B0 ;  /* 0x0000000000007941 */ /* 0x000fea0003800200 */
.L_x_9:
        /* <DEDUP_REMOVED lines=13> */
[----:B------:R-:W-:Y:S01]  /*0bb0*/  UIADD3 UR11, UPT, UPT, UR10, 0x1, URZ ;  /* 0x000000010a0b7890 */ /* 0x000fe2000fffe0ff */
[----:B------:R-:W-:Y:S02]  /*0bc0*/  HFMA2 R21, -RZ, RZ, 0, 0 ;  /* 0x00000000ff157431 */ /* 0x000fe400000001ff */
[----:B------:R-:W-:Y:S01]  /*0bd0*/  IMAD R15, R6, UR14, RZ ;  /* 0x0000000e060f7c24 */ /* 0x000fe2000f8e02ff */
[----:B------:R-:W-:Y:S01]  /*0be0*/  USHF.R.S32.HI UR12, URZ, 0x1f, UR11 ;  /* 0x0000001fff0c7899 */ /* 0x000fe2000801140b */
[----:B------:R-:W-:Y:S02]  /*0bf0*/  IMAD.MOV.U32 R20, RZ, RZ, R25 ;  /* 0x000000ffff147224 */ /* 0x000fe400078e0019 */
        /* <DEDUP_REMOVED lines=16> */
.L_x_12:
[----:B------:R-:W-:Y:S05]  /*0d00*/  BSYNC.RECONVERGENT B0 ;  /* 0x0000000000007941 */ /* 0x000fea0003800200 */
.L_x_11:
[----:B------:R-:W-:Y:S01]  /*0d10*/  BSSY.RECONVERGENT B0, `(.L_x_13) ;  /* 0x0000018000007945 */ /* 0x000fe20003800200 */
[----:B------:R-:W-:-:S03]  /*0d20*/  VIADD R25, R22, 0x6 ;  /* 0x0000000616197836 */ /* 0x000fc60000000000 */
[----:B------:R-:W-:Y:S05]  /*0d30*/  @!P2 BRA `(.L_x_14) ;  /* 0x000000000054a947 */ /* 0x000fea0003800000 */
[----:B------:R-:W-:Y:S01]  /*0d40*/  UIADD3 UR11, UPT, UPT, UR10, 0x2, URZ ;  /* 0x000000020a0b7890 */ /* 0x000fe2000fffe0ff */
[----:B------:R-:W-:Y:S02]  /*0d50*/  IMAD R15, R6, UR14, RZ ;  /* 0x0000000e060f7c24 */ /* 0x000fe4000f8e02ff */
[----:B------:R-:W-:Y:S01]  /*0d60*/  IMAD.MOV.U32 R20, RZ, RZ, R26 ;  /* 0x000000ffff147224 */ /* 0x000fe200078e001a */
[----:B------:R-:W-:Y:S01]  /*0d70*/  USHF.R.S32.HI UR12, URZ, 0x1f, UR11 ;  /* 0x0000001fff0c7899 */ /* 0x000fe2000801140b */
[----:B------:R-:W-:Y:S02]  /*0d80*/  IMAD.MOV.U32 R21, RZ, RZ, RZ ;  /* 0x000000ffff157224 */ /* 0x000fe400078e00ff */
[----:B------:R-:W-:Y:S02]  /*0d90*/  IMAD R14, R8, UR4, RZ ;  /* 0x00000004080e7c24 */ /* 0x000fe4000f8e02ff */
[----:B------:R-:W-:Y:S01]  /*0da0*/  IMAD.U32 R16, RZ, RZ, UR11 ;  /* 0x0000000bff107e24 */ /* 0x000fe2000f8e00ff */
[----:B------:R-:W-:Y:S01]  /*0db0*/  MOV R17, UR12 ;  /* 0x0000000c00117c02 */ /* 0x000fe20008000f00 */
        /* <DEDUP_REMOVED lines=13> */
.L_x_14:
[----:B------:R-:W-:Y:S05]  /*0e90*/  BSYNC.RECONVERGENT B0 ;  /* 0x0000000000007941 */ /* 0x000fea0003800200 */
.L_x_13:
[----:B------:R-:W-:Y:S01]  /*0ea0*/  ISETP.GE.U32.AND P1, PT, R25, UR14, PT ;  /* 0x0000000e19007c0c */ /* 0x000fe2000bf26070 */
[----:B------:R-:W-:Y:S01]  /*0eb0*/  VIADD R23, R23, 0x8 ;  /* 0x0000000817177836 */ /* 0x000fe20000000000 */
[----:B------:R-:W-:Y:S01]  /*0ec0*/  SHF.R.S32.HI R14, RZ, 0x1f, R25 ;  /* 0x0000001fff0e7819 */ /* 0x000fe20000011419 */
[----:B------:R-:W-:Y:S01]  /*0ed0*/  BSSY.RECONVERGENT B0, `(.L_x_15) ;  /* 0x0000021000007945 */ /* 0x000fe20003800200 */
[----:B------:R-:W-:Y:S02]  /*0ee0*/  IADD3 R26, PT, PT, R22, 0x7, RZ ;  /* 0x00000007161a7810 */ /* 0x000fe40007ffe0ff */
[----:B------:R-:W-:Y:S02]  /*0ef0*/  ISETP.GE.U32.AND.EX P1, PT, R14, UR15, PT, P1 ;  /* 0x0000000f0e007c0c */ /* 0x000fe4000bf26110 */
[----:B------:R-:W-:Y:S02]  /*0f00*/  ISETP.GE.U32.AND P4, PT, R26, UR14, PT ;  /* 0x0000000e1a007c0c */ /* 0x000fe4000bf86070 */
[----:B------:R-:W-:-:S02]  /*0f10*/  ISETP.GT.AND P1, PT, R25, -0x1, !P1 ;  /* 0xffffffff1900780c */ /* 0x000fc40004f24270 */
[----:B------:R-:W-:Y:S02]  /*0f20*/  SHF.R.S32.HI R15, RZ, 0x1f, R26 ;  /* 0x0000001fff0f7819 */ /* 0x000fe4000001141a */
[----:B------:R-:W-:Y:S02]  /*0f30*/  PLOP3.LUT P2, PT, P0, P1, PT, 0x80, 0x8 ;  /* 0x000000000008781c */ /* 0x000fe40000743070 */
[----:B------:R-:W-:Y:S02]  /*0f40*/  ISETP.GE.U32.AND.EX P4, PT, R15, UR15, PT, P4 ;  /* 0x0000000f0f007c0c */ /* 0x000fe4000bf86140 */
[----:B------:R-:W-:Y:S02]  /*0f50*/  ISETP.NE.AND P3, PT, R23, RZ, PT ;  /* 0x000000ff1700720c */ /* 0x000fe40003f65270 */
[----:B------:R-:W-:-:S04]  /*0f60*/  ISETP.GT.AND P4, PT, R26, -0x1, !P4 ;  /* 0xffffffff1a00780c */ /* 0x000fc80006784270 */
[----:B------:R-:W-:-:S03]  /*0f70*/  PLOP3.LUT P1, PT, P0, P4, PT, 0x80, 0x8 ;  /* 0x000000000008781c */ /* 0x000fc60000729070 */
[----:B------:R-:W-:Y:S10]  /*0f80*/  @!P2 BRA `(.L_x_16) ;  /* 0x000000000054a947 */ /* 0x000ff40003800000 */
[----:B------:R-:W-:Y:S01]  /*0f90*/  UIADD3 UR11, UPT, UPT, UR10, 0x3, URZ ;  /* 0x000000030a0b7890 */ /* 0x000fe2000fffe0ff */
[----:B------:R-:W-:Y:S01]  /*0fa0*/  MOV R21, RZ ;  /* 0x000000ff00157202 */ /* 0x000fe20000000f00 */
[----:B------:R-:W-:Y:S02]  /*0fb0*/  IMAD R17, R6, UR14, RZ ;  /* 0x0000000e06117c24 */ /* 0x000fe4000f8e02ff */
        /* <DEDUP_REMOVED lines=18> */
.L_x_16:
[----:B------:R-:W-:Y:S05]  /*10e0*/  BSYNC.RECONVERGENT B0 ;  /* 0x0000000000007941 */ /* 0x000fea0003800200 */
.L_x_15:
[----:B------:R-:W-:Y:S04]  /*10f0*/  BSSY.RECONVERGENT B0, `(.L_x_17) ;  /* 0x0000016000007945 */ /* 0x000fe80003800200 */
[----:B------:R-:W-:Y:S05]  /*1100*/  @!P1 BRA `(.L_x_18) ;  /* 0x0000000000509947 */ /* 0x000fea0003800000 */
[----:B------:R-:W-:Y:S01]  /*1110*/  UIADD3 UR11, UPT, UPT, UR10, 0x4, URZ ;  /* 0x000000040a0b7890 */ /* 0x000fe2000fffe0ff */
[----:B------:R-:W-:Y:S02]  /*1120*/  HFMA2 R27, -RZ, RZ, 0, 0 ;  /* 0x00000000ff1b7431 */ /* 0x000fe400000001ff */
[----:B------:R-:W-:Y:S01]  /*1130*/  IMAD R19, R6, UR14, RZ ;  /* 0x0000000e06137c24 */ /* 0x000fe2000f8e02ff */
[----:B------:R-:W-:Y:S01]  /*1140*/  USHF.R.S32.HI UR12, URZ, 0x1f, UR11 ;  /* 0x0000001fff0c7899 */ /* 0x000fe2000801140b */
[----:B------:R-:W-:Y:S02]  /*1150*/  IMAD R18, R8, UR4, RZ ;  /* 0x0000000408127c24 */ /* 0x000fe4000f8e02ff */
[----:B------:R-:W-:Y:S02]  /*1160*/  IMAD.U32 R16, RZ, RZ, UR11 ;  /* 0x0000000bff107e24 */ /* 0x000fe4000f8e00ff */
[----:B------:R-:W-:Y:S02]  /*1170*/  IMAD R19, R4, UR15, R19 ;  /* 0x0000000f04137c24 */ /* 0x000fe4000f8e0213 */
[----:B------:R-:W-:-:S02]  /*1180*/  IMAD.U32 R17, RZ, RZ, UR12 ;  /* 0x0000000cff117e24 */ /* 0x000fc4000f8e00ff */
[----:B------:R-:W-:-:S04]  /*1190*/  IMAD.WIDE.U32 R14, R4, UR14, R26 ;  /* 0x0000000e040e7c25 */ /* 0x000fc8000f8e001a */
        /* <DEDUP_REMOVED lines=11> */
.L_x_18:
[----:B------:R-:W-:Y:S05]  /*1250*/  BSYNC.RECONVERGENT B0 ;  /* 0x0000000000007941 */ /* 0x000fea0003800200 */
.L_x_17:
[----:B------:R-:W-:Y:S01]  /*1260*/  UIADD3 UR10, UPT, UPT, UR10, 0x8, URZ ;  /* 0x000000080a0a7890 */ /* 0x000fe2000fffe0ff */
[----:B------:R-:W-:Y:S02]  /*1270*/  VIADD R9, R9, 0x8 ;  /* 0x0000000809097836 */ /* 0x000fe40000000000 */
[----:B------:R-:W-:Y:S01]  /*1280*/  VIADD R22, R22, 0x8 ;  /* 0x0000000816167836 */ /* 0x000fe20000000000 */
[----:B------:R-:W-:Y:S08]  /*1290*/  @P3 BRA `(.L_x_19) ;  /* 0xfffffff000343947 */ /* 0x000ff0000383ffff */
[----:B------:R-:W-:-:S07]  /*12a0*/  IADD3 R9, PT, PT, R9, -0x3, RZ ;  /* 0xfffffffd09097810 */ /* 0x000fce0007ffe0ff */
.L_x_2:
[----:B------:R-:W-:Y:S05]  /*12b0*/  @!P5 BRA `(.L_x_20) ;  /* 0x0000000400d8d947 */ /* 0x000fea0003800000 */
[----:B------:R-:W1:Y:S01]  /*12c0*/  LDCU.64 UR4, c[0x0][0x388] ;  /* 0x00007100ff0477ac */ /* 0x000e620008000a00 */
[----:B------:R-:W-:Y:S01]  /*12d0*/  IMAD.IADD R16, R12, 0x1, R9 ;  /* 0x000000010c107824 */ /* 0x000fe200078e0209 */
[----:B------:R-:W-:Y:S03]  /*12e0*/  BSSY.RECONVERGENT B0, `(.L_x_21) ;  /* 0x000002d000007945 */ /* 0x000fe60003800200 */
[C---:B------:R-:W-:Y:S01]  /*12f0*/  VIADD R18, R16.reuse, 0x1 ;  /* 0x0000000110127836 */ /* 0x040fe20000000000 */
[----:B0-----:R-:W-:Y:S01]  /*1300*/  SHF.R.S32.HI R10, RZ, 0x1f, R16 ;  /* 0x0000001fff0a7819 */ /* 0x001fe20000011410 */
[C---:B------:R-:W-:Y:S01]  /*1310*/  VIADD R22, R16.reuse, 0x2 ;  /* 0x0000000210167836 */ /* 0x040fe20000000000 */
[----:B------:R-:W-:Y:S02]  /*1320*/  IADD3 R20, PT, PT, R16, 0x3, RZ ;  /* 0x0000000310147810 */ /* 0x000fe40007ffe0ff */
[----:B------:R-:W-:-:S02]  /*1330*/  SHF.R.S32.HI R11, RZ, 0x1f, R18 ;  /* 0x0000001fff0b7819 */ /* 0x000fc40000011412 */
[----:B------:R-:W-:Y:S02]  /*1340*/  SHF.R.S32.HI R14, RZ, 0x1f, R22 ;  /* 0x0000001fff0e7819 */ /* 0x000fe40000011416 */
[----:B------:R-:W-:Y:S02]  /*1350*/  SHF.R.S32.HI R15, RZ, 0x1f, R20 ;  /* 0x0000001fff0f7819 */ /* 0x000fe40000011414 */
[----:B-1----:R-:W-:Y:S02]  /*1360*/  ISETP.GE.U32.AND P1, PT, R16, UR4, PT ;  /* 0x0000000410007c0c */ /* 0x002fe4000bf26070 */
[----:B------:R-:W-:Y:S02]  /*1370*/  ISETP.GE.U32.AND P2, PT, R18, UR4, PT ;  /* 0x0000000412007c0c */ /* 0x000fe4000bf46070 */
[----:B------:R-:W-:Y:S02]  /*1380*/  ISETP.GE.U32.AND.EX P1, PT, R10, UR5, PT, P1 ;  /* 0x000000050a007c0c */ /* 0x000fe4000bf26110 */
[----:B------:R-:W-:-:S02]  /*1390*/  ISETP.GE.U32.AND P4, PT, R22, UR4, PT ;  /* 0x0000000416007c0c */ /* 0x000fc4000bf86070 */
[----:B------:R-:W-:Y:S02]  /*13a0*/  ISETP.GT.AND P1, PT, R16, -0x1, !P1 ;  /* 0xffffffff1000780c */ /* 0x000fe40004f24270 */
[----:B------:R-:W-:Y:S02]  /*13b0*/  ISETP.GE.U32.AND P3, PT, R20, UR4, PT ;  /* 0x0000000414007c0c */ /* 0x000fe4000bf66070 */
[----:B------:R-:W-:Y:S02]  /*13c0*/  PLOP3.LUT P1, PT, P0, P1, PT, 0x80, 0x8 ;  /* 0x000000000008781c */ /* 0x000fe40000723070 */
[----:B------:R-:W-:Y:S02]  /*13d0*/  ISETP.GE.U32.AND.EX P2, PT, R11, UR5, PT, P2 ;  /* 0x000000050b007c0c */ /* 0x000fe4000bf46120 */
[----:B------:R-:W-:Y:S02]  /*13e0*/  ISETP.GE.U32.AND.EX P4, PT, R14, UR5, PT, P4 ;  /* 0x000000050e007c0c */ /* 0x000fe4000bf86140 */
[----:B------:R-:W-:-:S02]  /*13f0*/  ISETP.GE.U32.AND.EX P3, PT, R15, UR5, PT, P3 ;  /* 0x000000050f007c0c */ /* 0x000fc4000bf66130 */
[----:B------:R-:W-:Y:S02]  /*1400*/  ISETP.GT.AND P2, PT, R18, -0x1, !P2 ;  /* 0xffffffff1200780c */ /* 0x000fe40005744270 */
[----:B------:R-:W-:Y:S02]  /*1410*/  ISETP.GT.AND P4, PT, R22, -0x1, !P4 ;  /* 0xffffffff1600780c */ /* 0x000fe40006784270 */
[----:B------:R-:W-:Y:S02]  /*1420*/  ISETP.GT.AND P3, PT, R20, -0x1, !P3 ;  /* 0xffffffff1400780c */ /* 0x000fe40005f64270 */
[----:B------:R-:W-:Y:S02]  /*1430*/  PLOP3.LUT P2, PT, P0, P2, PT, 0x80, 0x8 ;  /* 0x000000000008781c */ /* 0x000fe40000745070 */
[----:B------:R-:W-:Y:S02]  /*1440*/  PLOP3.LUT P4, PT, P0, P4, PT, 0x80, 0x8 ;  /* 0x000000000008781c */ /* 0x000fe40000789070 */
[----:B------:R-:W-:Y:S01]  /*1450*/  PLOP3.LUT P3, PT, P0, P3, PT, 0x80, 0x8 ;  /* 0x000000000008781c */ /* 0x000fe20000767070 */
[----:B------:R-:W-:-:S12]  /*1460*/  @!P1 BRA `(.L_x_22) ;  /* 0x0000000000509947 */ /* 0x000fd80003800000 */
[----:B------:R-:W0:Y:S01]  /*1470*/  LDCU.128 UR12, c[0x0][0x390] ;  /* 0x00007200ff0c77ac */ /* 0x000e220008000c00 */
[----:B------:R-:W1:Y:S01]  /*1480*/  LDC.64 R10, c[0x0][0x3a0] ;  /* 0x0000e800ff0a7b82 */ /* 0x000e620000000a00 */
[----:B------:R-:W-:Y:S02]  /*1490*/  IMAD.IADD R14, R9, 0x1, R2 ;  /* 0x00000001090e7824 */ /* 0x000fe400078e0202 */
[----:B------:R-:W-:Y:S02]  /*14a0*/  IMAD.MOV.U32 R17, RZ, RZ, RZ ;  /* 0x000000ffff117224 */ /* 0x000fe400078e00ff */
[----:B------:R-:W-:Y:S01]  /*14b0*/  IMAD R19, R6, UR4, RZ ;  /* 0x0000000406137c24 */ /* 0x000fe2000f8e02ff */
[----:B------:R-:W-:Y:S01]  /*14c0*/  SHF.R.S32.HI R15, RZ, 0x1f, R14 ;  /* 0x0000001fff0f7819 */ /* 0x000fe2000001140e */
[----:B------:R-:W-:-:S04]  /*14d0*/  IMAD.WIDE.U32 R16, R4, UR4, R16 ;  /* 0x0000000404107c25 */ /* 0x000fc8000f8e0010 */
[----:B------:R-:W-:Y:S02]  /*14e0*/  IMAD R19, R4, UR5, R19 ;  /* 0x0000000504137c24 */ /* 0x000fe4000f8e0213 */
[----:B0-----:R-:W-:Y:S02]  /*14f0*/  IMAD R26, R8, UR12, RZ ;  /* 0x0000000c081a7c24 */ /* 0x001fe4000f8e02ff */
[----:B------:R-:W-:-:S04]  /*1500*/  IMAD.WIDE.U32 R14, R7, UR12, R14 ;  /* 0x0000000c070e7c25 */ /* 0x000fc8000f8e000e */
[----:B------:R-:W-:Y:S01]  /*1510*/  IMAD R21, R7, UR13, R26 ;  /* 0x0000000d07157c24 */ /* 0x000fe2000f8e021a */
[----:B-1----:R-:W-:-:S03]  /*1520*/  LEA R10, P1, R14, R10, 0x2 ;  /* 0x0000000a0e0a7211 */ /* 0x002fc600078210ff */
[----:B------:R-:W-:-:S05]  /*1530*/  IMAD.IADD R15, R21, 0x1, R15 ;  /* 0x00000001150f7824 */ /* 0x000fca00078e020f */
[----:B------:R-:W-:Y:S02]  /*1540*/  LEA.HI.X R11, R14, R11, R15, 0x2, P1 ;  /* 0x0000000b0e0b7211 */ /* 0x000fe400008f140f */
[C---:B------:R-:W-:Y:S02]  /*1550*/  LEA R14, P1, R16.reuse, UR14, 0x2 ;  /* 0x0000000e100e7c11 */ /* 0x040fe4000f8210ff */
[----:B------:R-:W-:Y:S01]  /*1560*/  IADD3 R15, PT, PT, R19, R17, RZ ;  /* 0x00000011130f7210 */ /* 0x000fe20007ffe0ff */
[----:B------:R-:W2:Y:S03]  /*1570*/  LDG.E.CONSTANT R10, desc[UR8][R10.64] ;  /* 0x000000080a0a7981 */ /* 0x000ea6000c1e9900 */
[----:B------:R-:W-:-:S06]  /*1580*/  LEA.HI.X R15, R16, UR15, R15, 0x2, P1 ;  /* 0x0000000f100f7c11 */ /* 0x000fcc00088f140f */
[----:B------:R-:W2:Y:S02]  /*1590*/  LDG.E.CONSTANT R15, desc[UR8][R14.64] ;  /* 0x000000080e0f7981 */ /* 0x000ea4000c1e9900 */
[----:B--2---:R-:W-:-:S07]  /*15a0*/  FFMA R24, R15, R10, R24 ;  /* 0x0000000a0f187223 */ /* 0x004fce0000000018 */
.L_x_22:
[----:B------:R-:W-:Y:S05]  /*15b0*/  BSYNC.RECONVERGENT B0 ;  /* 0x0000000000007941 */ /* 0x000fea0003800200 */
.L_x_21:
[----:B------:R-:W-:Y:S04]  /*15c0*/  BSSY.RECONVERGENT B0, `(.L_x_23) ;  /* 0x0000016000007945 */ /* 0x000fe80003800200 */
[----:B------:R-:W-:Y:S05]  /*15d0*/  @!P2 BRA `(.L_x_24) ;  /* 0x000000000050a947 */ /* 0x000fea0003800000 */
[----:B------:R-:W0:Y:S01]  /*15e0*/  LDCU.128 UR12, c[0x0][0x390] ;  /* 0x00007200ff0c77ac */ /* 0x000e220008000c00 */
[----:B------:R-:W1:Y:S01]  /*15f0*/  LDC.64 R10, c[0x0][0x3a0] ;  /* 0x0000e800ff0a7b82 */ /* 0x000e620000000a00 */
[----:B------:R-:W-:Y:S01]  /*1600*/  IADD3 R14, PT, PT, R9, 0x1, R2 ;  /* 0x00000001090e7810 */ /* 0x000fe20007ffe002 */
[----:B------:R-:W-:Y:S02]  /*1610*/  IMAD R17, R6, UR4, RZ ;  /* 0x0000000406117c24 */ /* 0x000fe4000f8e02ff */
[----:B------:R-:W-:Y:S01]  /*1620*/  IMAD.MOV.U32 R19, RZ, RZ, RZ ;  /* 0x000000ffff137224 */ /* 0x000fe200078e00ff */
[----:B------:R-:W-:Y:S01]  /*1630*/  SHF.R.S32.HI R15, RZ, 0x1f, R14 ;  /* 0x0000001fff0f7819 */ /* 0x000fe2000001140e */
[C---:B------:R-:W-:Y:S02]  /*1640*/  IMAD R17, R4.reuse, UR5, R17 ;  /* 0x0000000504117c24 */ /* 0x040fe4000f8e0211 */
[----:B------:R-:W-:-:S04]  /*1650*/  IMAD.WIDE.U32 R18, R4, UR4, R18 ;  /* 0x0000000404127c25 */ /* 0x000fc8000f8e0012 */
[----:B------:R-:W-:Y:S02]  /*1660*/  IMAD.IADD R17, R17, 0x1, R19 ;  /* 0x0000000111117824 */ /* 0x000fe400078e0213 */
[----:B0-----:R-:W-:Y:S02]  /*1670*/  IMAD R16, R8, UR12, RZ ;  /* 0x0000000c08107c24 */ /* 0x001fe4000f8e02ff */
[----:B------:R-:W-:-:S04]  /*1680*/  IMAD.WIDE.U32 R14, R7, UR12, R14 ;  /* 0x0000000c070e7c25 */ /* 0x000fc8000f8e000e */
[----:B------:R-:W-:Y:S01]  /*1690*/  IMAD R21, R7, UR13, R16 ;  /* 0x0000000d07157c24 */ /* 0x000fe2000f8e0210 */
[----:B------:R-:W-:Y:S02]  /*16a0*/  LEA R16, P1, R18, UR14, 0x2 ;  /* 0x0000000e12107c11 */ /* 0x000fe4000f8210ff */
[----:B-1----:R-:W-:Y:S01]  /*16b0*/  LEA R10, P2, R14, R10, 0x2 ;  /* 0x0000000a0e0a7211 */ /* 0x002fe200078410ff */
[----:B------:R-:W-:Y:S01]  /*16c0*/  IMAD.IADD R15, R21, 0x1, R15 ;  /* 0x00000001150f7824 */ /* 0x000fe200078e020f */
[----:B------:R-:W-:-:S04]  /*16d0*/  LEA.HI.X R17, R18, UR15, R17, 0x2, P1 ;  /* 0x0000000f12117c11 */ /* 0x000fc800088f1411 */
[----:B------:R-:W-:Y:S02]  /*16e0*/  LEA.HI.X R11, R14, R11, R15, 0x2, P2 ;  /* 0x0000000b0e0b7211 */ /* 0x000fe400010f140f */
[----:B------:R-:W2:Y:S04]  /*16f0*/  LDG.E.CONSTANT R17, desc[UR8][R16.64] ;  /* 0x0000000810117981 */ /* 0x000ea8000c1e9900 */
[----:B------:R-:W2:Y:S02]  /*1700*/  LDG.E.CONSTANT R10, desc[UR8][R10.64] ;  /* 0x000000080a0a7981 */ /* 0x000ea4000c1e9900 */
[----:B--2---:R-:W-:-:S07]  /*1710*/  FFMA R24, R17, R10, R24 ;  /* 0x0000000a11187223 */ /* 0x004fce0000000018 */
.L_x_24:
[----:B------:R-:W-:Y:S05]  /*1720*/  BSYNC.RECONVERGENT B0 ;  /* 0x0000000000007941 */ /* 0x000fea0003800200 */
.L_x_23:
[----:B------:R-:W-:Y:S04]  /*1730*/  BSSY.RECONVERGENT B0, `(.L_x_25) ;  /* 0x0000016000007945 */ /* 0x000fe80003800200 */
[----:B------:R-:W-:Y:S05]  /*1740*/  @!P4 BRA `(.L_x_26) ;  /* 0x000000000050c947 */ /* 0x000fea0003800000 */
[----:B------:R-:W0:Y:S01]  /*1750*/  LDCU.128 UR12, c[0x0][0x390] ;  /* 0x00007200ff0c77ac */ /* 0x000e220008000c00 */
[----:B------:R-:W1:Y:S01]  /*1760*/  LDC.64 R10, c[0x0][0x3a0] ;  /* 0x0000e800ff0a7b82 */ /* 0x000e620000000a00 */
[----:B------:R-:W-:Y:S01]  /*1770*/  IADD3 R14, PT, PT, R9, 0x2, R2 ;  /* 0x00000002090e7810 */ /* 0x000fe20007ffe002 */
[----:B------:R-:W-:Y:S01]  /*1780*/  IMAD R17, R6, UR4, RZ ;  /* 0x0000000406117c24 */ /* 0x000fe2000f8e02ff */
[----:B------:R-:W-:Y:S02]  /*1790*/  MOV R23, RZ ;  /* 0x000000ff00177202 */ /* 0x000fe40000000f00 */
        /* <DEDUP_REMOVED lines=15> */
.L_x_26:
[----:B------:R-:W-:Y:S05]  /*1890*/  BSYNC.RECONVERGENT B0 ;  /* 0x0000000000007941 */ /* 0x000fea0003800200 */
.L_x_25:
        /* <DEDUP_REMOVED lines=9> */
[----:B------:R-:W-:-:S05]  /*1930*/  IMAD.WIDE.U32 R18, R4, UR4, R20 ;  /* 0x0000000404127c25 */ /* 0x000fca000f8e0014 */
[----:B------:R-:W-:Y:S01]  /*1940*/  IADD3 R17, PT, PT, R17, R19, RZ ;  /* 0x0000001311117210 */ /* 0x000fe20007ffe0ff */
        /* <DEDUP_REMOVED lines=11> */
.L_x_28:
[----:B------:R-:W-:Y:S05]  /*1a00*/  BSYNC.RECONVERGENT B0 ;  /* 0x0000000000007941 */ /* 0x000fea0003800200 */
.L_x_27:
[----:B------:R-:W-:-:S07]  /*1a10*/  VIADD R9, R9, 0x4 ;  /* 0x0000000409097836 */ /* 0x000fce0000000000 */
.L_x_20:
[----:B0-----:R-:W-:-:S04]  /*1a20*/  LOP3.LUT R10, R2, 0x1, RZ, 0xc0, !PT ;  /* 0x00000001020a7812 */ /* 0x001fc800078ec0ff */
[----:B------:R-:W-:-:S13]  /*1a30*/  ISETP.NE.U32.AND P1, PT, R10, 0x1, PT ;  /* 0x000000010a00780c */ /* 0x000fda0003f25070 */
[----:B------:R-:W-:Y:S05]  /*1a40*/  @P1 BRA `(.L_x_29) ;  /* 0x0000000000f01947 */ /* 0x000fea0003800000 */
[----:B------:R-:W0:Y:S01]  /*1a50*/  LDCU.64 UR4, c[0x0][0x388] ;  /* 0x00007100ff0477ac */ /* 0x000e220008000a00 */
[----:B------:R-:W-:Y:S01]  /*1a60*/  IMAD.IADD R18, R12, 0x1, R9 ;  /* 0x000000010c127824 */ /* 0x000fe200078e0209 */
[----:B------:R-:W-:Y:S04]  /*1a70*/  BSSY.RECONVERGENT B0, `(.L_x_30) ;  /* 0x0000021000007945 */ /* 0x000fe80003800200 */
[----:B------:R-:W-:Y:S02]  /*1a80*/  SHF.R.S32.HI R10, RZ, 0x1f, R18 ;  /* 0x0000001fff0a7819 */ /* 0x000fe40000011412 */
[----:B------:R-:W-:-:S04]  /*1a90*/  IADD3 R20, PT, PT, R18, 0x1, RZ ;  /* 0x0000000112147810 */ /* 0x000fc80007ffe0ff */
[----:B------:R-:W-:Y:S02]  /*1aa0*/  SHF.R.S32.HI R11, RZ, 0x1f, R20 ;  /* 0x0000001fff0b7819 */ /* 0x000fe40000011414 */
[----:B0-----:R-:W-:Y:S02]  /*1ab0*/  ISETP.GE.U32.AND P1, PT, R18, UR4, PT ;  /* 0x0000000412007c0c */ /* 0x001fe4000bf26070 */
[----:B------:R-:W-:Y:S02]  /*1ac0*/  ISETP.GE.U32.AND P2, PT, R20, UR4, PT ;  /* 0x0000000414007c0c */ /* 0x000fe4000bf46070 */
[----:B------:R-:W-:Y:S02]  /*1ad0*/  ISETP.GE.U32.AND.EX P1, PT, R10, UR5, PT, P1 ;  /* 0x000000050a007c0c */ /* 0x000fe4000bf26110 */
[----:B------:R-:W-:Y:S02]  /*1ae0*/  ISETP.GE.U32.AND.EX P2, PT, R11, UR5, PT, P2 ;  /* 0x000000050b007c0c */ /* 0x000fe4000bf46120 */
[----:B------:R-:W-:-:S02]  /*1af0*/  ISETP.GT.AND P1, PT, R18, -0x1, !P1 ;  /* 0xffffffff1200780c */ /* 0x000fc40004f24270 */
[----:B------:R-:W-:Y:S02]  /*1b00*/  ISETP.GT.AND P2, PT, R20, -0x1, !P2 ;  /* 0xffffffff1400780c */ /* 0x000fe40005744270 */
[----:B------:R-:W-:Y:S02]  /*1b10*/  PLOP3.LUT P1, PT, P0, P1, PT, 0x80, 0x8 ;  /* 0x000000000008781c */ /* 0x000fe40000723070 */
[----:B------:R-:W-:-:S11]  /*1b20*/  PLOP3.LUT P2, PT, P0, P2, PT, 0x80, 0x8 ;  /* 0x000000000008781c */ /* 0x000fd60000745070 */
[----:B------:R-:W-:Y:S05]  /*1b30*/  @!P1 BRA `(.L_x_31) ;  /* 0x0000000000509947 */ /* 0x000fea0003800000 */
[----:B------:R-:W0:Y:S01]  /*1b40*/  LDCU.128 UR12, c[0x0][0x390] ;  /* 0x00007200ff0c77ac */ /* 0x000e220008000c00 */
[----:B------:R-:W1:Y:S01]  /*1b50*/  LDC.64 R14, c[0x0][0x3a0] ;  /* 0x0000e800ff0e7b82 */ /* 0x000e620000000a00 */
[----:B------:R-:W-:Y:S02]  /*1b60*/  IMAD.IADD R10, R9, 0x1, R2 ;  /* 0x00000001090a7824 */ /* 0x000fe400078e0202 */
        /* <DEDUP_REMOVED lines=10> */
[----:B-1----:R-:W-:Y:S02]  /*1c10*/  LEA R14, P3, R10, R14, 0x2 ;  /* 0x0000000e0a0e7211 */ /* 0x002fe400078610ff */
[----:B------:R-:W-:Y:S02]  /*1c20*/  IADD3 R21, PT, PT, R21, R11, RZ ;  /* 0x0000000b15157210 */ /* 0x000fe40007ffe0ff */
[----:B------:R-:W-:Y:S02]  /*1c30*/  LEA.HI.X R17, R18, UR15, R17, 0x2, P1 ;  /* 0x0000000f12117c11 */ /* 0x000fe400088f1411 */
[----:B------:R-:W-:-:S04]  /*1c40*/  LEA.HI.X R15, R10, R15, R21, 0x2, P3 ;  /* 0x0000000f0a0f7211 */ /* 0x000fc800018f1415 */
[----:B------:R-:W2:Y:S04]  /*1c50*/  LDG.E.CONSTANT R17, desc[UR8][R16.64] ;  /* 0x0000000810117981 */ /* 0x000ea8000c1e9900 */
[----:B------:R-:W2:Y:S02]  /*1c60*/  LDG.E.CONSTANT R15, desc[UR8][R14.64] ;  /* 0x000000080e0f7981 */ /* 0x000ea4000c1e9900 */
[----:B--2---:R-:W-:-:S07]  /*1c70*/  FFMA R24, R15, R17, R24 ;  /* 0x000000110f187223 */ /* 0x004fce0000000018 */
.L_x_31:
[----:B------:R-:W-:Y:S05]  /*1c80*/  BSYNC.RECONVERGENT B0 ;  /* 0x0000000000007941 */ /* 0x000fea0003800200 */
.L_x_30:
[----:B------:R-:W-:Y:S04]  /*1c90*/  BSSY.RECONVERGENT B0, `(.L_x_32) ;  /* 0x0000016000007945 */ /* 0x000fe80003800200 */
[----:B------:R-:W-:Y:S05]  /*1ca0*/  @!P2 BRA `(.L_x_33) ;  /* 0x000000000050a947 */ /* 0x000fea0003800000 */
[----:B------:R-:W0:Y:S01]  /*1cb0*/  LDCU.128 UR12, c[0x0][0x390] ;  /* 0x00007200ff0c77ac */ /* 0x000e220008000c00 */
[----:B------:R-:W1:Y:S01]  /*1cc0*/  LDC.64 R14, c[0x0][0x3a0] ;  /* 0x0000e800ff0e7b82 */ /* 0x000e620000000a00 */
[----:B------:R-:W-:Y:S01]  /*1cd0*/  IADD3 R10, PT, PT, R9, 0x1, R2 ;  /* 0x00000001090a7810 */ /* 0x000fe20007ffe002 */
[----:B------:R-:W-:Y:S02]  /*1ce0*/  IMAD.MOV.U32 R21, RZ, RZ, RZ ;  /* 0x000000ffff157224 */ /* 0x000fe400078e00ff */
[----:B------:R-:W-:Y:S01]  /*1cf0*/  IMAD R17, R6, UR4, RZ ;  /* 0x0000000406117c24 */ /* 0x000fe2000f8e02ff */
[----:B------:R-:W-:Y:S01]  /*1d00*/  SHF.R.S32.HI R11, RZ, 0x1f, R10 ;  /* 0x0000001fff0b7819 */ /* 0x000fe2000001140a */
[----:B------:R-:W-:-:S04]  /*1d10*/  IMAD.WIDE.U32 R18, R4, UR4, R20 ;  /* 0x0000000404127c25 */ /* 0x000fc8000f8e0014 */
[----:B------:R-:W-:-:S04]  /*1d20*/  IMAD R17, R4, UR5, R17 ;  /* 0x0000000504117c24 */ /* 0x000fc8000f8e0211 */
        /* <DEDUP_REMOVED lines=12> */
.L_x_33:
[----:B------:R-:W-:Y:S05]  /*1df0*/  BSYNC.RECONVERGENT B0 ;  /* 0x0000000000007941 */ /* 0x000fea0003800200 */
.L_x_32:
[----:B------:R-:W-:-:S07]  /*1e00*/  IADD3 R9, PT, PT, R9, 0x2, RZ ;  /* 0x0000000209097810 */ /* 0x000fce0007ffe0ff */
.L_x_29:
[----:B------:R-:W0:Y:S01]  /*1e10*/  LDCU.64 UR4, c[0x0][0x388] ;  /* 0x00007100ff0477ac */ /* 0x000e220008000a00 */
[----:B------:R-:W-:Y:S01]  /*1e20*/  IMAD.IADD R16, R12, 0x1, R9 ;  /* 0x000000010c107824 */ /* 0x000fe200078e0209 */
[----:B------:R-:W-:Y:S04]  /*1e30*/  BSSY.RECONVERGENT B0, `(.L_x_34) ;  /* 0x000001c000007945 */ /* 0x000fe80003800200 */
[----:B------:R-:W-:Y:S02]  /*1e40*/  SHF.R.S32.HI R10, RZ, 0x1f, R16 ;  /* 0x0000001fff0a7819 */ /* 0x000fe40000011410 */
[----:B0-----:R-:W-:-:S04]  /*1e50*/  ISETP.GE.U32.AND P1, PT, R16, UR4, PT ;  /* 0x0000000410007c0c */ /* 0x001fc8000bf26070 */
[----:B------:R-:W-:-:S04]  /*1e60*/  ISETP.GE.U32.AND.EX P1, PT, R10, UR5, PT, P1 ;  /* 0x000000050a007c0c */ /* 0x000fc8000bf26110 */
[----:B------:R-:W-:-:S04]  /*1e70*/  ISETP.GT.AND P1, PT, R16, -0x1, !P1 ;  /* 0xffffffff1000780c */ /* 0x000fc80004f24270 */
[----:B------:R-:W-:-:S13]  /*1e80*/  PLOP3.LUT P1, PT, P0, P1, PT, 0x80, 0x8 ;  /* 0x000000000008781c */ /* 0x000fda0000723070 */
[----:B------:R-:W-:Y:S05]  /*1e90*/  @!P1 BRA `(.L_x_35) ;  /* 0x0000000000549947 */ /* 0x000fea0003800000 */
[----:B------:R-:W0:Y:S01]  /*1ea0*/  LDCU.128 UR12, c[0x0][0x390] ;  /* 0x00007200ff0c77ac */ /* 0x000e220008000c00 */
[----:B------:R-:W1:Y:S01]  /*1eb0*/  LDC.64 R10, c[0x0][0x3a0] ;  /* 0x0000e800ff0a7b82 */ /* 0x000e620000000a00 */
[----:B------:R-:W-:Y:S02]  /*1ec0*/  IMAD.IADD R14, R9, 0x1, R2 ;  /* 0x00000001090e7824 */ /* 0x000fe400078e0202 */
[----:B------:R-:W-:Y:S02]  /*1ed0*/  HFMA2 R9, -RZ, RZ, 0, 0 ;  /* 0x00000000ff097431 */ /* 0x000fe400000001ff */
[----:B------:R-:W-:Y:S01]  /*1ee0*/  IMAD R17, R6, UR4, RZ ;  /* 0x0000000406117c24 */ /* 0x000fe2000f8e02ff */
[----:B------:R-:W-:-:S03]  /*1ef0*/  SHF.R.S32.HI R15, RZ, 0x1f, R14 ;  /* 0x0000001fff0f7819 */ /* 0x000fc6000001140e */
[----:B------:R-:W-:Y:S02]  /*1f00*/  IMAD R17, R4, UR5, R17 ;  /* 0x0000000504117c24 */ /* 0x000fe4000f8e0211 */
[----:B0-----:R-:W-:Y:S02]  /*1f10*/  IMAD R6, R8, UR12, RZ ;  /* 0x0000000c08067c24 */ /* 0x001fe4000f8e02ff */
[----:B------:R-:W-:Y:S02]  /*1f20*/  IMAD.MOV.U32 R8, RZ, RZ, R16 ;  /* 0x000000ffff087224 */ /* 0x000fe400078e0010 */
[----:B------:R-:W-:Y:S02]  /*1f30*/  IMAD R19, R7, UR13, R6 ;  /* 0x0000000d07137c24 */ /* 0x000fe4000f8e0206 */
[----:B------:R-:W-:-:S04]  /*1f40*/  IMAD.WIDE.U32 R8, R4, UR4, R8 ;  /* 0x0000000404087c25 */ /* 0x000fc8000f8e0008 */
[----:B------:R-:W-:Y:S01]  /*1f50*/  IMAD.WIDE.U32 R14, R7, UR12, R14 ;  /* 0x0000000c070e7c25 */ /* 0x000fe2000f8e000e */
[----:B------:R-:W-:-:S03]  /*1f60*/  LEA R6, P0, R8, UR14, 0x2 ;  /* 0x0000000e08067c11 */ /* 0x000fc6000f8010ff */
[----:B------:R-:W-:Y:S01]  /*1f70*/  IMAD.IADD R7, R17, 0x1, R9 ;  /* 0x0000000111077824 */ /* 0x000fe200078e0209 */
[----:B-1----:R-:W-:Y:S01]  /*1f80*/  LEA R10, P1, R14, R10, 0x2 ;  /* 0x0000000a0e0a7211 */ /* 0x002fe200078210ff */
[----:B------:R-:W-:-:S03]  /*1f90*/  IMAD.IADD R4, R19, 0x1, R15 ;  /* 0x0000000113047824 */ /* 0x000fc600078e020f */
[----:B------:R-:W-:Y:S02]  /*1fa0*/  LEA.HI.X R7, R8, UR15, R7, 0x2, P0 ;  /* 0x0000000f08077c11 */ /* 0x000fe400080f1407 */
[----:B------:R-:W-:-:S04]  /*1fb0*/  LEA.HI.X R11, R14, R11, R4, 0x2, P1 ;  /* 0x0000000b0e0b7211 */ /* 0x000fc800008f1404 */
[----:B------:R-:W2:Y:S04]  /*1fc0*/  LDG.E.CONSTANT R7, desc[UR8][R6.64] ;  /* 0x0000000806077981 */ /* 0x000ea8000c1e9900 */
[----:B------:R-:W2:Y:S02]  /*1fd0*/  LDG.E.CONSTANT R10, desc[UR8][R10.64] ;  /* 0x000000080a0a7981 */ /* 0x000ea4000c1e9900 */
[----:B--2---:R-:W-:-:S07]  /*1fe0*/  FFMA R24, R7, R10, R24 ;  /* 0x0000000a07187223 */ /* 0x004fce0000000018 */
.L_x_35:
[----:B------:R-:W-:Y:S05]  /*1ff0*/  BSYNC.RECONVERGENT B0 ;  /* 0x0000000000007941 */ /* 0x000fea0003800200 */
.L_x_34:
[----:B------:R-:W-:Y:S05]  /*2000*/  @P6 BRA `(.L_x_36) ;  /* 0xffffffe000806947 */ /* 0x000fea000383ffff */
.L_x_1:
[----:B------:R-:W0:Y:S01]  /*2010*/  LDCU.64 UR6, c[0x0][0x3a8] ;  /* 0x00007500ff0677ac */ /* 0x000e220008000a00 */
[----:B------:R-:W-:-:S04]  /*2020*/  IMAD.WIDE.U32 R12, R0, UR4, R12 ;  /* 0x00000004000c7c25 */ /* 0x000fc8000f8e000c */
[----:B------:R-:W-:Y:S01]  /*2030*/  IMAD R3, R0, UR5, R13 ;  /* 0x0000000500037c24 */ /* 0x000fe2000f8e020d */
[----:B0-----:R-:W-:-:S04]  /*2040*/  LEA R2, P0, R12, UR6, 0x2 ;  /* 0x000000060c027c11 */ /* 0x001fc8000f8010ff */
[----:B------:R-:W-:-:S05]  /*2050*/  LEA.HI.X R3, R12, UR7, R3, 0x2, P0 ;  /* 0x000000070c037c11 */ /* 0x000fca00080f1403 */
[----:B------:R-:W-:Y:S01]  /*2060*/  STG.E desc[UR8][R2.64], R24 ;  /* 0x0000001802007986 */ /* 0x000fe2000c101908 */
[----:B------:R-:W-:Y:S05]  /*2070*/  EXIT ;  /* 0x000000000000794d */ /* 0x000fea0003800000 */
.L_x_37:
        /* <DEDUP_REMOVED lines=16> */
.L_x_39:


//--------------------- .nv.shared.reserved.0     --------------------------
	.section	.nv.shared.reserved.0,"aw",@nobits
	.weak		__nv_reservedSMEM_offset_0_alias
	.size		__nv_reservedSMEM_offset_0_alias, 0, 64
	.other		__nv_reservedSMEM_offset_0_alias,@"STO_CUDA_RESERVED_SHARED STV_DEFAULT"
__nv_reservedSMEM_offset_0_alias:
	.zero		0
	.zero		64


//--------------------- .nv.constant0._Z21convolve_constant_memmmPfS_ --------------------------
	.section	.nv.constant0._Z21convolve_constant_memmmPfS_,"a",@progbits
	.sectionflags	@""
	.align	4
.nv.constant0._Z21convolve_constant_memmmPfS_:
	.zero		928


//--------------------- .nv.constant0._Z8convolvemmmPfS_S_ --------------------------
	.section	.nv.constant0._Z8convolvemmmPfS_S_,"a",@progbits
	.sectionflags	@""
	.align	4
.nv.constant0._Z8convolvemmmPfS_S_:
	.zero		944


//--------------------- SYMBOLS --------------------------

	.type		.nv.reservedSmem.offset0,@object
	.size		.nv.reservedSmem.offset0,0x4
